//
// Generated by NVIDIA NVVM Compiler
//
// Compiler Build ID: CL-36424714
// Cuda compilation tools, release 13.0, V13.0.88
// Based on NVVM 20.0.0
//

.version 9.0
.target sm_100
.address_size 64

	// .globl	_Z9cg_globalPfPiS_S_i
// _ZZ9cg_globalPfPiS_S_iE1r has been demoted
// _ZZ9cg_globalPfPiS_S_iE9r_squared has been demoted
// _ZZ9cg_globalPfPiS_S_iE5p_sum has been demoted

.visible .entry _Z9cg_globalPfPiS_S_i(
	.param .u64 .ptr .align 1 _Z9cg_globalPfPiS_S_i_param_0,
	.param .u64 .ptr .align 1 _Z9cg_globalPfPiS_S_i_param_1,
	.param .u64 .ptr .align 1 _Z9cg_globalPfPiS_S_i_param_2,
	.param .u64 .ptr .align 1 _Z9cg_globalPfPiS_S_i_param_3,
	.param .u32 _Z9cg_globalPfPiS_S_i_param_4
)
{
	.reg .pred 	%p<5>;
	.reg .b32 	%r<37>;
	.reg .b32 	%f<39>;
	.reg .b64 	%rd<22>;
	// demoted variable
	.shared .align 4 .b8 _ZZ9cg_globalPfPiS_S_iE1r[4000];
	// demoted variable
	.shared .align 4 .b8 _ZZ9cg_globalPfPiS_S_iE9r_squared[4000];
	// demoted variable
	.shared .align 4 .b8 _ZZ9cg_globalPfPiS_S_iE5p_sum[4000];
	ld.param.u64 	%rd2, [_Z9cg_globalPfPiS_S_i_param_0];
	ld.param.u64 	%rd3, [_Z9cg_globalPfPiS_S_i_param_1];
	ld.param.u64 	%rd4, [_Z9cg_globalPfPiS_S_i_param_2];
	ld.param.u64 	%rd5, [_Z9cg_globalPfPiS_S_i_param_3];
	ld.param.u32 	%r8, [_Z9cg_globalPfPiS_S_i_param_4];
	cvta.to.global.u64 	%rd1, %rd5;
	mov.u32 	%r9, %ntid.x;
	mov.u32 	%r10, %ctaid.x;
	mov.u32 	%r11, %tid.x;
	mad.lo.s32 	%r1, %r9, %r10, %r11;
	setp.ge.s32 	%p1, %r1, %r8;
	@%p1 bra 	$L__BB0_8;
	cvta.to.global.u64 	%rd6, %rd4;
	cvta.to.global.u64 	%rd7, %rd2;
	cvta.to.global.u64 	%rd8, %rd3;
	mul.lo.s32 	%r12, %r1, 3;
	mul.wide.s32 	%rd9, %r12, 4;
	add.s64 	%rd10, %rd7, %rd9;
	ld.global.f32 	%f4, [%rd10];
	add.s64 	%rd11, %rd8, %rd9;
	ld.global.u32 	%r13, [%rd11];
	mul.wide.s32 	%rd12, %r13, 4;
	add.s64 	%rd13, %rd1, %rd12;
	ld.global.f32 	%f5, [%rd13];
	fma.rn.f32 	%f6, %f4, %f5, 0f00000000;
	ld.global.f32 	%f7, [%rd10+4];
	ld.global.u32 	%r14, [%rd11+4];
	mul.wide.s32 	%rd14, %r14, 4;
	add.s64 	%rd15, %rd1, %rd14;
	ld.global.f32 	%f8, [%rd15];
	fma.rn.f32 	%f9, %f7, %f8, %f6;
	ld.global.f32 	%f10, [%rd10+8];
	ld.global.u32 	%r15, [%rd11+8];
	mul.wide.s32 	%rd16, %r15, 4;
	add.s64 	%rd17, %rd1, %rd16;
	ld.global.f32 	%f11, [%rd17];
	fma.rn.f32 	%f12, %f10, %f11, %f9;
	mul.wide.s32 	%rd18, %r1, 4;
	add.s64 	%rd19, %rd6, %rd18;
	ld.global.f32 	%f13, [%rd19];
	sub.f32 	%f14, %f13, %f12;
	shl.b32 	%r16, %r1, 2;
	mov.u32 	%r17, _ZZ9cg_globalPfPiS_S_iE1r;
	add.s32 	%r2, %r17, %r16;
	st.shared.f32 	[%r2], %f14;
	mov.u32 	%r18, _ZZ9cg_globalPfPiS_S_iE5p_sum;
	add.s32 	%r3, %r18, %r16;
	mov.b32 	%r19, 0;
	st.shared.u32 	[%r3], %r19;
	bar.sync 	0;
	ld.shared.f32 	%f15, [%r3];
	ld.global.f32 	%f16, [%rd10];
	ld.global.u32 	%r20, [%rd11];
	shl.b32 	%r21, %r20, 2;
	add.s32 	%r22, %r17, %r21;
	ld.shared.f32 	%f17, [%r22];
	fma.rn.f32 	%f18, %f16, %f17, %f15;
	ld.global.f32 	%f19, [%rd10+4];
	ld.global.u32 	%r23, [%rd11+4];
	shl.b32 	%r24, %r23, 2;
	add.s32 	%r25, %r17, %r24;
	ld.shared.f32 	%f20, [%r25];
	fma.rn.f32 	%f21, %f19, %f20, %f18;
	ld.global.f32 	%f22, [%rd10+8];
	ld.global.u32 	%r26, [%rd11+8];
	shl.b32 	%r27, %r26, 2;
	add.s32 	%r28, %r17, %r27;
	ld.shared.f32 	%f23, [%r28];
	fma.rn.f32 	%f24, %f22, %f23, %f21;
	ld.shared.f32 	%f38, [%r2];
	mul.f32 	%f25, %f38, %f38;
	mov.u32 	%r29, _ZZ9cg_globalPfPiS_S_iE9r_squared;
	add.s32 	%r4, %r29, %r16;
	st.shared.f32 	[%r4], %f25;
	mul.f32 	%f26, %f38, %f24;
	st.shared.f32 	[%r3], %f26;
	add.s32 	%r30, %r8, 1;
	setp.lt.u32 	%p2, %r30, 3;
	@%p2 bra 	$L__BB0_7;
	shr.u32 	%r31, %r8, 31;
	add.s32 	%r32, %r8, %r31;
	shr.s32 	%r5, %r32, 1;
	mov.u32 	%r36, %r5;
$L__BB0_3:
	setp.ge.s32 	%p3, %r1, %r5;
	@%p3 bra 	$L__BB0_5;
	ld.shared.f32 	%f27, [%r4];
	shl.b32 	%r33, %r36, 2;
	add.s32 	%r34, %r4, %r33;
	ld.shared.f32 	%f28, [%r34];
	add.f32 	%f29, %f27, %f28;
	st.shared.f32 	[%r4], %f29;
	ld.shared.f32 	%f30, [%r3];
	add.s32 	%r35, %r3, %r33;
	ld.shared.f32 	%f31, [%r35];
	add.f32 	%f32, %f30, %f31;
	st.shared.f32 	[%r3], %f32;
$L__BB0_5:
	bar.sync 	0;
	shr.u32 	%r7, %r36, 1;
	setp.gt.u32 	%p4, %r36, 1;
	mov.u32 	%r36, %r7;
	@%p4 bra 	$L__BB0_3;
	ld.shared.f32 	%f38, [%r2];
$L__BB0_7:
	ld.shared.f32 	%f33, [_ZZ9cg_globalPfPiS_S_iE9r_squared];
	ld.shared.f32 	%f34, [_ZZ9cg_globalPfPiS_S_iE5p_sum];
	div.rn.f32 	%f35, %f33, %f34;
	add.s64 	%rd21, %rd1, %rd18;
	ld.global.f32 	%f36, [%rd21];
	fma.rn.f32 	%f37, %f35, %f38, %f36;
	st.global.f32 	[%rd21], %f37;
$L__BB0_8:
	ret;

}
	// .globl	_Z14cg_full_globalPfPiS_S_S_S_S_i
.visible .entry _Z14cg_full_globalPfPiS_S_S_S_S_i(
	.param .u64 .ptr .align 1 _Z14cg_full_globalPfPiS_S_S_S_S_i_param_0,
	.param .u64 .ptr .align 1 _Z14cg_full_globalPfPiS_S_S_S_S_i_param_1,
	.param .u64 .ptr .align 1 _Z14cg_full_globalPfPiS_S_S_S_S_i_param_2,
	.param .u64 .ptr .align 1 _Z14cg_full_globalPfPiS_S_S_S_S_i_param_3,
	.param .u64 .ptr .align 1 _Z14cg_full_globalPfPiS_S_S_S_S_i_param_4,
	.param .u64 .ptr .align 1 _Z14cg_full_globalPfPiS_S_S_S_S_i_param_5,
	.param .u64 .ptr .align 1 _Z14cg_full_globalPfPiS_S_S_S_S_i_param_6,
	.param .u32 _Z14cg_full_globalPfPiS_S_S_S_S_i_param_7
)
{
	.reg .pred 	%p<10>;
	.reg .b32 	%r<29>;
	.reg .b32 	%f<44>;
	.reg .b64 	%rd<57>;

	ld.param.u64 	%rd13, [_Z14cg_full_globalPfPiS_S_S_S_S_i_param_5];
	ld.param.u64 	%rd14, [_Z14cg_full_globalPfPiS_S_S_S_S_i_param_6];
	ld.param.u32 	%r11, [_Z14cg_full_globalPfPiS_S_S_S_S_i_param_7];
	cvta.to.global.u64 	%rd1, %rd13;
	cvta.to.global.u64 	%rd2, %rd14;
	mov.u32 	%r27, %ntid.x;
	mov.u32 	%r2, %ctaid.x;
	mul.lo.s32 	%r3, %r27, %r2;
	mov.u32 	%r4, %tid.x;
	add.s32 	%r5, %r3, %r4;
	setp.ge.s32 	%p1, %r5, %r11;
	@%p1 bra 	$L__BB1_11;
	ld.param.u64 	%rd56, [_Z14cg_full_globalPfPiS_S_S_S_S_i_param_4];
	ld.param.u64 	%rd55, [_Z14cg_full_globalPfPiS_S_S_S_S_i_param_3];
	ld.param.u64 	%rd54, [_Z14cg_full_globalPfPiS_S_S_S_S_i_param_2];
	ld.param.u64 	%rd53, [_Z14cg_full_globalPfPiS_S_S_S_S_i_param_1];
	ld.param.u64 	%rd52, [_Z14cg_full_globalPfPiS_S_S_S_S_i_param_0];
	cvta.to.global.u64 	%rd15, %rd54;
	cvta.to.global.u64 	%rd16, %rd56;
	cvta.to.global.u64 	%rd17, %rd52;
	cvta.to.global.u64 	%rd18, %rd53;
	mul.lo.s32 	%r12, %r5, 3;
	mul.wide.s32 	%rd19, %r12, 4;
	add.s64 	%rd20, %rd17, %rd19;
	ld.global.f32 	%f2, [%rd20];
	add.s64 	%rd21, %rd18, %rd19;
	ld.global.u32 	%r13, [%rd21];
	cvta.to.global.u64 	%rd3, %rd55;
	mul.wide.s32 	%rd22, %r13, 4;
	add.s64 	%rd23, %rd3, %rd22;
	ld.global.f32 	%f3, [%rd23];
	fma.rn.f32 	%f4, %f2, %f3, 0f00000000;
	ld.global.f32 	%f5, [%rd20+4];
	ld.global.u32 	%r14, [%rd21+4];
	mul.wide.s32 	%rd24, %r14, 4;
	add.s64 	%rd25, %rd3, %rd24;
	ld.global.f32 	%f6, [%rd25];
	fma.rn.f32 	%f7, %f5, %f6, %f4;
	ld.global.f32 	%f8, [%rd20+8];
	ld.global.u32 	%r15, [%rd21+8];
	mul.wide.s32 	%rd26, %r15, 4;
	add.s64 	%rd27, %rd3, %rd26;
	ld.global.f32 	%f9, [%rd27];
	fma.rn.f32 	%f10, %f8, %f9, %f7;
	mul.wide.s32 	%rd28, %r5, 4;
	add.s64 	%rd29, %rd15, %rd28;
	ld.global.f32 	%f11, [%rd29];
	sub.f32 	%f1, %f11, %f10;
	add.s64 	%rd30, %rd16, %rd28;
	st.global.f32 	[%rd30], %f1;
	add.s64 	%rd4, %rd2, %rd28;
	mov.b32 	%r16, 0;
	st.global.u32 	[%rd4], %r16;
	bar.sync 	0;
	ld.global.f32 	%f12, [%rd4];
	ld.global.f32 	%f13, [%rd20];
	ld.global.u32 	%r17, [%rd21];
	mul.wide.s32 	%rd31, %r17, 4;
	add.s64 	%rd32, %rd16, %rd31;
	ld.global.f32 	%f14, [%rd32];
	fma.rn.f32 	%f15, %f13, %f14, %f12;
	st.global.f32 	[%rd4], %f15;
	ld.global.f32 	%f16, [%rd20+4];
	ld.global.u32 	%r18, [%rd21+4];
	mul.wide.s32 	%rd33, %r18, 4;
	add.s64 	%rd34, %rd16, %rd33;
	ld.global.f32 	%f17, [%rd34];
	fma.rn.f32 	%f18, %f16, %f17, %f15;
	st.global.f32 	[%rd4], %f18;
	ld.global.f32 	%f19, [%rd20+8];
	ld.global.u32 	%r19, [%rd21+8];
	mul.wide.s32 	%rd35, %r19, 4;
	add.s64 	%rd36, %rd16, %rd35;
	ld.global.f32 	%f20, [%rd36];
	fma.rn.f32 	%f21, %f19, %f20, %f18;
	st.global.f32 	[%rd4], %f21;
	mul.f32 	%f22, %f1, %f1;
	add.s64 	%rd5, %rd1, %rd28;
	st.global.f32 	[%rd5], %f22;
	ld.global.f32 	%f23, [%rd4];
	mul.f32 	%f24, %f1, %f23;
	st.global.f32 	[%rd4], %f24;
	setp.lt.u32 	%p2, %r27, 2;
	@%p2 bra 	$L__BB1_5;
$L__BB1_2:
	shr.u32 	%r7, %r27, 1;
	shr.u32 	%r20, %r27, 2;
	setp.ge.u32 	%p3, %r4, %r20;
	@%p3 bra 	$L__BB1_4;
	ld.global.f32 	%f25, [%rd5];
	add.s32 	%r21, %r7, %r5;
	mul.wide.u32 	%rd37, %r21, 4;
	add.s64 	%rd38, %rd1, %rd37;
	ld.global.f32 	%f26, [%rd38];
	add.f32 	%f27, %f25, %f26;
	st.global.f32 	[%rd5], %f27;
	ld.global.f32 	%f28, [%rd4];
	add.s64 	%rd39, %rd2, %rd37;
	ld.global.f32 	%f29, [%rd39];
	add.f32 	%f30, %f28, %f29;
	st.global.f32 	[%rd4], %f30;
$L__BB1_4:
	bar.sync 	0;
	setp.gt.u32 	%p4, %r27, 3;
	mov.u32 	%r27, %r7;
	@%p4 bra 	$L__BB1_2;
$L__BB1_5:
	mov.u32 	%r28, %nctaid.x;
	mul.hi.u32 	%r23, %r28, -4190211;
	shr.u32 	%r24, %r23, 10;
	setp.gt.u32 	%p5, %r2, %r24;
	setp.lt.u32 	%p6, %r28, 2;
	or.pred  	%p7, %p5, %p6;
	@%p7 bra 	$L__BB1_10;
	mul.wide.u32 	%rd40, %r3, 4;
	add.s64 	%rd41, %rd1, %rd40;
	ld.global.f32 	%f31, [%rd41];
	mul.wide.u32 	%rd42, %r2, 4;
	add.s64 	%rd43, %rd1, %rd42;
	st.global.f32 	[%rd43], %f31;
	add.s64 	%rd44, %rd2, %rd40;
	ld.global.f32 	%f32, [%rd44];
	add.s64 	%rd45, %rd2, %rd42;
	st.global.f32 	[%rd45], %f32;
	bar.sync 	0;
	mul.wide.u32 	%rd46, %r5, 4;
	add.s64 	%rd6, %rd1, %rd46;
	add.s64 	%rd7, %rd2, %rd46;
$L__BB1_7:
	shr.u32 	%r10, %r28, 1;
	shr.u32 	%r25, %r28, 2;
	setp.ge.u32 	%p8, %r5, %r25;
	@%p8 bra 	$L__BB1_9;
	ld.global.f32 	%f33, [%rd6];
	add.s32 	%r26, %r10, %r5;
	mul.wide.u32 	%rd47, %r26, 4;
	add.s64 	%rd48, %rd1, %rd47;
	ld.global.f32 	%f34, [%rd48];
	add.f32 	%f35, %f33, %f34;
	st.global.f32 	[%rd6], %f35;
	ld.global.f32 	%f36, [%rd7];
	add.s64 	%rd49, %rd2, %rd47;
	ld.global.f32 	%f37, [%rd49];
	add.f32 	%f38, %f36, %f37;
	st.global.f32 	[%rd7], %f38;
$L__BB1_9:
	bar.sync 	0;
	setp.gt.u32 	%p9, %r28, 3;
	mov.u32 	%r28, %r10;
	@%p9 bra 	$L__BB1_7;
$L__BB1_10:
	ld.global.f32 	%f39, [%rd1];
	ld.global.f32 	%f40, [%rd2];
	div.rn.f32 	%f41, %f39, %f40;
	add.s64 	%rd51, %rd3, %rd28;
	ld.global.f32 	%f42, [%rd51];
	fma.rn.f32 	%f43, %f1, %f41, %f42;
	st.global.f32 	[%rd51], %f43;
$L__BB1_11:
	ret;

}


// ===== COMPILED SASS (sm_100) =====

	.target	sm_100

	.elftype	@"ET_EXEC"


//--------------------- .note.nv.tkinfo           --------------------------
	.section	.note.nv.tkinfo,"",@"SHT_NOTE"
	.sectionflags	@"SHF_NOTE_NV_TKINFO"
	.tkinfo
        /*0018*/ 	.word	0x00000002
        /*0030*/ 	.string	""
        /*0030*/ 	.string	"ptxas"
        /*0030*/ 	.string	"Cuda compilation tools, release 13.0, V13.0.88"
        /*0030*/ 	.string	"Build cuda_13.0.r13.0/compiler.36424714_0"
        /*0030*/ 	.string	"-arch sm_100 -m 64 "



//--------------------- .note.nv.cuinfo           --------------------------
	.section	.note.nv.cuinfo,"",@"SHT_NOTE"
	.sectionflags	@"SHF_NOTE_NV_CUINFO"
        /*0018*/ 	.short	0x0002
        /*001a*/ 	.short	0x0064
        /*001c*/ 	.short	0x0082
	.zero		2


//--------------------- .nv.info                  --------------------------
	.section	.nv.info,"",@"SHT_CUDA_INFO"
	.align	4


	//----- nvinfo : EIATTR_REGCOUNT
	.align		4
        /*0000*/ 	.byte	0x04, 0x2f
        /*0002*/ 	.short	(.L_1 - .L_0)
	.align		4
.L_0:
        /*0004*/ 	.word	index@(_Z9cg_globalPfPiS_S_i)
        /*0008*/ 	.word	0x00000014


	//----- nvinfo : EIATTR_FRAME_SIZE
	.align		4
.L_1:
        /*000c*/ 	.byte	0x04, 0x11
        /*000e*/ 	.short	(.L_3 - .L_2)
	.align		4
.L_2:
        /*0010*/ 	.word	index@($__internal_1_$__cuda_sm3x_div_rn_noftz_f32_slowpath)
        /*0014*/ 	.word	0x00000000


	//----- nvinfo : EIATTR_FRAME_SIZE
	.align		4
.L_3:
        /*0018*/ 	.byte	0x04, 0x11
        /*001a*/ 	.short	(.L_5 - .L_4)
	.align		4
.L_4:
        /*001c*/ 	.word	index@(_Z9cg_globalPfPiS_S_i)
        /*0020*/ 	.word	0x00000000


	//----- nvinfo : EIATTR_REGCOUNT
	.align		4
.L_5:
        /*0024*/ 	.byte	0x04, 0x2f
        /*0026*/ 	.short	(.L_7 - .L_6)
	.align		4
.L_6:
        /*0028*/ 	.word	index@(_Z14cg_full_globalPfPiS_S_S_S_S_i)
        /*002c*/ 	.word	0x0000001e


	//----- nvinfo : EIATTR_FRAME_SIZE
	.align		4
.L_7:
        /*0030*/ 	.byte	0x04, 0x11
        /*0032*/ 	.short	(.L_9 - .L_8)
	.align		4
.L_8:
        /*0034*/ 	.word	index@($__internal_0_$__cuda_sm3x_div_rn_noftz_f32_slowpath)
        /*0038*/ 	.word	0x00000000


	//----- nvinfo : EIATTR_FRAME_SIZE
	.align		4
.L_9:
        /*003c*/ 	.byte	0x04, 0x11
        /*003e*/ 	.short	(.L_11 - .L_10)
	.align		4
.L_10:
        /*0040*/ 	.word	index@(_Z14cg_full_globalPfPiS_S_S_S_S_i)
        /*0044*/ 	.word	0x00000000


	//----- nvinfo : EIATTR_MIN_STACK_SIZE
	.align		4
.L_11:
        /*0048*/ 	.byte	0x04, 0x12
        /*004a*/ 	.short	(.L_13 - .L_12)
	.align		4
.L_12:
        /*004c*/ 	.word	index@(_Z14cg_full_globalPfPiS_S_S_S_S_i)
        /*0050*/ 	.word	0x00000000


	//----- nvinfo : EIATTR_MIN_STACK_SIZE
	.align		4
.L_13:
        /*0054*/ 	.byte	0x04, 0x12
        /*0056*/ 	.short	(.L_15 - .L_14)
	.align		4
.L_14:
        /*0058*/ 	.word	index@(_Z9cg_globalPfPiS_S_i)
        /*005c*/ 	.word	0x00000000
.L_15:


//--------------------- .nv.compat                --------------------------
	.section	.nv.compat,"",@"SHT_CUDA_COMPAT_INFO"
	.align	4
        /*0000*/ 	.byte	0x02, 0x09, 0x00, 0x00, 0x02, 0x02, 0x01, 0x00, 0x02, 0x05, 0x05, 0x00, 0x03, 0x07, 0x01, 0x01
        /*0010*/ 	.byte	0x02, 0x03, 0x00, 0x00, 0x02, 0x06, 0x01, 0x00, 0x04, 0x0b, 0x08, 0x00, 0x01, 0x00, 0x00, 0x00
        /*0020*/ 	.byte	0x00, 0x00, 0x00, 0x00


//--------------------- .nv.info._Z14cg_full_globalPfPiS_S_S_S_S_i --------------------------
	.section	.nv.info._Z14cg_full_globalPfPiS_S_S_S_S_i,"",@"SHT_CUDA_INFO"
	.sectionflags	@""
	.align	4


	//----- nvinfo : EIATTR_CUDA_API_VERSION
	.align		4
        /*0000*/ 	.byte	0x04, 0x37
        /*0002*/ 	.short	(.L_17 - .L_16)
.L_16:
        /*0004*/ 	.word	0x00000082


	//----- nvinfo : EIATTR_KPARAM_INFO
	.align		4
.L_17:
        /*0008*/ 	.byte	0x04, 0x17
        /*000a*/ 	.short	(.L_19 - .L_18)
.L_18:
        /*000c*/ 	.word	0x00000000
        /*0010*/ 	.short	0x0007
        /*0012*/ 	.short	0x0038
        /*0014*/ 	.byte	0x00, 0xf0, 0x11, 0x00


	//----- nvinfo : EIATTR_KPARAM_INFO
	.align		4
.L_19:
        /*0018*/ 	.byte	0x04, 0x17
        /*001a*/ 	.short	(.L_21 - .L_20)
.L_20:
        /*001c*/ 	.word	0x00000000
        /*0020*/ 	.short	0x0006
        /*0022*/ 	.short	0x0030
        /*0024*/ 	.byte	0x00, 0xf5, 0x21, 0x00


	//----- nvinfo : EIATTR_KPARAM_INFO
	.align		4
.L_21:
        /*0028*/ 	.byte	0x04, 0x17
        /*002a*/ 	.short	(.L_23 - .L_22)
.L_22:
        /*002c*/ 	.word	0x00000000
        /*0030*/ 	.short	0x0005
        /*0032*/ 	.short	0x0028
        /*0034*/ 	.byte	0x00, 0xf5, 0x21, 0x00


	//----- nvinfo : EIATTR_KPARAM_INFO
	.align		4
.L_23:
        /*0038*/ 	.byte	0x04, 0x17
        /*003a*/ 	.short	(.L_25 - .L_24)
.L_24:
        /*003c*/ 	.word	0x00000000
        /*0040*/ 	.short	0x0004
        /*0042*/ 	.short	0x0020
        /*0044*/ 	.byte	0x00, 0xf5, 0x21, 0x00


	//----- nvinfo : EIATTR_KPARAM_INFO
	.align		4
.L_25:
        /*0048*/ 	.byte	0x04, 0x17
        /*004a*/ 	.short	(.L_27 - .L_26)
.L_26:
        /*004c*/ 	.word	0x00000000
        /*0050*/ 	.short	0x0003
        /*0052*/ 	.short	0x0018
        /*0054*/ 	.byte	0x00, 0xf5, 0x21, 0x00


	//----- nvinfo : EIATTR_KPARAM_INFO
	.align		4
.L_27:
        /*0058*/ 	.byte	0x04, 0x17
        /*005a*/ 	.short	(.L_29 - .L_28)
.L_28:
        /*005c*/ 	.word	0x00000000
        /*0060*/ 	.short	0x0002
        /*0062*/ 	.short	0x0010
        /*0064*/ 	.byte	0x00, 0xf5, 0x21, 0x00


	//----- nvinfo : EIATTR_KPARAM_INFO
	.align		4
.L_29:
        /*0068*/ 	.byte	0x04, 0x17
        /*006a*/ 	.short	(.L_31 - .L_30)
.L_30:
        /*006c*/ 	.word	0x00000000
        /*0070*/ 	.short	0x0001
        /*0072*/ 	.short	0x0008
        /*0074*/ 	.byte	0x00, 0xf5, 0x21, 0x00


	//----- nvinfo : EIATTR_KPARAM_INFO
	.align		4
.L_31:
        /*0078*/ 	.byte	0x04, 0x17
        /*007a*/ 	.short	(.L_33 - .L_32)
.L_32:
        /*007c*/ 	.word	0x00000000
        /*0080*/ 	.short	0x0000
        /*0082*/ 	.short	0x0000
        /*0084*/ 	.byte	0x00, 0xf5, 0x21, 0x00


	//----- nvinfo : EIATTR_SPARSE_MMA_MASK
	.align		4
.L_33:
        /*0088*/ 	.byte	0x03, 0x50
        /*008a*/ 	.short	0x0000


	//----- nvinfo : EIATTR_MAXREG_COUNT
	.align		4
        /*008c*/ 	.byte	0x03, 0x1b
        /*008e*/ 	.short	0x00ff


	//----- nvinfo : EIATTR_NUM_BARRIERS
	.align		4
        /*0090*/ 	.byte	0x02, 0x4c
        /*0092*/ 	.byte	0x01
	.zero		1


	//----- nvinfo : EIATTR_MERCURY_ISA_VERSION
	.align		4
        /*0094*/ 	.byte	0x03, 0x5f
        /*0096*/ 	.short	0x0101


	//----- nvinfo : EIATTR_VRC_CTA_INIT_COUNT
	.align		4
        /*0098*/ 	.byte	0x02, 0x4a
	.zero		1
	.zero		1


	//----- nvinfo : EIATTR_EXIT_INSTR_OFFSETS
	.align		4
        /*009c*/ 	.byte	0x04, 0x1c
        /*009e*/ 	.short	(.L_35 - .L_34)


	//   ....[0]....
.L_34:
        /*00a0*/ 	.word	0x00000080


	//   ....[1]....
        /*00a4*/ 	.word	0x000009c0


	//----- nvinfo : EIATTR_CRS_STACK_SIZE
	.align		4
.L_35:
        /*00a8*/ 	.byte	0x04, 0x1e
        /*00aa*/ 	.short	(.L_37 - .L_36)
.L_36:
        /*00ac*/ 	.word	0x00000000


	//----- nvinfo : EIATTR_CBANK_PARAM_SIZE
	.align		4
.L_37:
        /*00b0*/ 	.byte	0x03, 0x19
        /*00b2*/ 	.short	0x003c


	//----- nvinfo : EIATTR_PARAM_CBANK
	.align		4
        /*00b4*/ 	.byte	0x04, 0x0a
        /*00b6*/ 	.short	(.L_39 - .L_38)
	.align		4
.L_38:
        /*00b8*/ 	.word	index@(.nv.constant0._Z14cg_full_globalPfPiS_S_S_S_S_i)
        /*00bc*/ 	.short	0x0380
        /*00be*/ 	.short	0x003c


	//----- nvinfo : EIATTR_SW_WAR
	.align		4
.L_39:
        /*00c0*/ 	.byte	0x04, 0x36
        /*00c2*/ 	.short	(.L_41 - .L_40)
.L_40:
        /*00c4*/ 	.word	0x00000008
.L_41:


//--------------------- .nv.info._Z9cg_globalPfPiS_S_i --------------------------
	.section	.nv.info._Z9cg_globalPfPiS_S_i,"",@"SHT_CUDA_INFO"
	.sectionflags	@""
	.align	4


	//----- nvinfo : EIATTR_CUDA_API_VERSION
	.align		4
        /*0000*/ 	.byte	0x04, 0x37
        /*0002*/ 	.short	(.L_43 - .L_42)
.L_42:
        /*0004*/ 	.word	0x00000082


	//----- nvinfo : EIATTR_KPARAM_INFO
	.align		4
.L_43:
        /*0008*/ 	.byte	0x04, 0x17
        /*000a*/ 	.short	(.L_45 - .L_44)
.L_44:
        /*000c*/ 	.word	0x00000000
        /*0010*/ 	.short	0x0004
        /*0012*/ 	.short	0x0020
        /*0014*/ 	.byte	0x00, 0xf0, 0x11, 0x00


	//----- nvinfo : EIATTR_KPARAM_INFO
	.align		4
.L_45:
        /*0018*/ 	.byte	0x04, 0x17
        /*001a*/ 	.short	(.L_47 - .L_46)
.L_46:
        /*001c*/ 	.word	0x00000000
        /*0020*/ 	.short	0x0003
        /*0022*/ 	.short	0x0018
        /*0024*/ 	.byte	0x00, 0xf5, 0x21, 0x00


	//----- nvinfo : EIATTR_KPARAM_INFO
	.align		4
.L_47:
        /*0028*/ 	.byte	0x04, 0x17
        /*002a*/ 	.short	(.L_49 - .L_48)
.L_48:
        /*002c*/ 	.word	0x00000000
        /*0030*/ 	.short	0x0002
        /*0032*/ 	.short	0x0010
        /*0034*/ 	.byte	0x00, 0xf5, 0x21, 0x00


	//----- nvinfo : EIATTR_KPARAM_INFO
	.align		4
.L_49:
        /*0038*/ 	.byte	0x04, 0x17
        /*003a*/ 	.short	(.L_51 - .L_50)
.L_50:
        /*003c*/ 	.word	0x00000000
        /*0040*/ 	.short	0x0001
        /*0042*/ 	.short	0x0008
        /*0044*/ 	.byte	0x00, 0xf5, 0x21, 0x00


	//----- nvinfo : EIATTR_KPARAM_INFO
	.align		4
.L_51:
        /*0048*/ 	.byte	0x04, 0x17
        /*004a*/ 	.short	(.L_53 - .L_52)
.L_52:
        /*004c*/ 	.word	0x00000000
        /*0050*/ 	.short	0x0000
        /*0052*/ 	.short	0x0000
        /*0054*/ 	.byte	0x00, 0xf5, 0x21, 0x00


	//----- nvinfo : EIATTR_SPARSE_MMA_MASK
	.align		4
.L_53:
        /*0058*/ 	.byte	0x03, 0x50
        /*005a*/ 	.short	0x0000


	//----- nvinfo : EIATTR_MAXREG_COUNT
	.align		4
        /*005c*/ 	.byte	0x03, 0x1b
        /*005e*/ 	.short	0x00ff


	//----- nvinfo : EIATTR_NUM_BARRIERS
	.align		4
        /*0060*/ 	.byte	0x02, 0x4c
        /*0062*/ 	.byte	0x01
	.zero		1


	//----- nvinfo : EIATTR_MERCURY_ISA_VERSION
	.align		4
        /*0064*/ 	.byte	0x03, 0x5f
        /*0066*/ 	.short	0x0101


	//----- nvinfo : EIATTR_VRC_CTA_INIT_COUNT
	.align		4
        /*0068*/ 	.byte	0x02, 0x4a
	.zero		1
	.zero		1


	//----- nvinfo : EIATTR_EXIT_INSTR_OFFSETS
	.align		4
        /*006c*/ 	.byte	0x04, 0x1c
        /*006e*/ 	.short	(.L_55 - .L_54)


	//   ....[0]....
.L_54:
        /*0070*/ 	.word	0x00000070


	//   ....[1]....
        /*0074*/ 	.word	0x00000720


	//----- nvinfo : EIATTR_CRS_STACK_SIZE
	.align		4
.L_55:
        /*0078*/ 	.byte	0x04, 0x1e
        /*007a*/ 	.short	(.L_57 - .L_56)
.L_56:
        /*007c*/ 	.word	0x00000000


	//----- nvinfo : EIATTR_CBANK_PARAM_SIZE
	.align		4
.L_57:
        /*0080*/ 	.byte	0x03, 0x19
        /*0082*/ 	.short	0x0024


	//----- nvinfo : EIATTR_PARAM_CBANK
	.align		4
        /*0084*/ 	.byte	0x04, 0x0a
        /*0086*/ 	.short	(.L_59 - .L_58)
	.align		4
.L_58:
        /*0088*/ 	.word	index@(.nv.constant0._Z9cg_globalPfPiS_S_i)
        /*008c*/ 	.short	0x0380
        /*008e*/ 	.short	0x0024


	//----- nvinfo : EIATTR_SW_WAR
	.align		4
.L_59:
        /*0090*/ 	.byte	0x04, 0x36
        /*0092*/ 	.short	(.L_61 - .L_60)
.L_60:
        /*0094*/ 	.word	0x00000008
.L_61:


//--------------------- .nv.callgraph             --------------------------
	.section	.nv.callgraph,"",@"SHT_CUDA_CALLGRAPH"
	.align	4
	.sectionentsize	8
	.align		4
        /*0000*/ 	.word	0x00000000
	.align		4
        /*0004*/ 	.word	0xffffffff
	.align		4
        /*0008*/ 	.word	0x00000000
	.align		4
        /*000c*/ 	.word	0xfffffffe
	.align		4
        /*0010*/ 	.word	0x00000000
	.align		4
        /*0014*/ 	.word	0xfffffffd
	.align		4
        /*0018*/ 	.word	0x00000000
	.align		4
        /*001c*/ 	.word	0xfffffffc


//--------------------- .text._Z14cg_full_globalPfPiS_S_S_S_S_i --------------------------
	.section	.text._Z14cg_full_globalPfPiS_S_S_S_S_i,"ax",@progbits
	.align	128
        .global         _Z14cg_full_globalPfPiS_S_S_S_S_i
        .type           _Z14cg_full_globalPfPiS_S_S_S_S_i,@function
        .size           _Z14cg_full_globalPfPiS_S_S_S_S_i,(.L_x_32 - _Z14cg_full_globalPfPiS_S_S_S_S_i)
        .other          _Z14cg_full_globalPfPiS_S_S_S_S_i,@"STO_CUDA_ENTRY STV_DEFAULT"
_Z14cg_full_globalPfPiS_S_S_S_S_i:
.text._Z14cg_full_globalPfPiS_S_S_S_S_i:
[----:B------:R-:W-:Y:S01]  /*0000*/  LDC R1, c[0x0][0x37c] ;  /* 0x0000df00ff017b82 */ /* 0x000fe20000000800 */
[----:B------:R-:W0:Y:S01]  /*0010*/  S2R R3, SR_CTAID.X ;  /* 0x0000000000037919 */ /* 0x000e220000002500 */
[----:B------:R-:W0:Y:S01]  /*0020*/  LDCU UR4, c[0x0][0x360] ;  /* 0x00006c00ff0477ac */ /* 0x000e220008000800 */
[----:B------:R-:W1:Y:S01]  /*0030*/  S2R R11, SR_TID.X ;  /* 0x00000000000b7919 */ /* 0x000e620000002100 */
[----:B------:R-:W2:Y:S01]  /*0040*/  LDCU UR5, c[0x0][0x3b8] ;  /* 0x00007700ff0577ac */ /* 0x000ea20008000800 */
[----:B0-----:R-:W-:-:S05]  /*0050*/  IMAD R4, R3, UR4, RZ ;  /* 0x0000000403047c24 */ /* 0x001fca000f8e02ff */
[----:B-1----:R-:W-:-:S04]  /*0060*/  IADD3 R2, PT, PT, R4, R11, RZ ;  /* 0x0000000b04027210 */ /* 0x002fc80007ffe0ff */
[----:B--2---:R-:W-:-:S13]  /*0070*/  ISETP.GE.AND P0, PT, R2, UR5, PT ;  /* 0x0000000502007c0c */ /* 0x004fda000bf06270 */
[----:B------:R-:W-:Y:S05]  /*0080*/  @P0 EXIT ;  /* 0x000000000000094d */ /* 0x000fea0003800000 */
[----:B------:R-:W0:Y:S01]  /*0090*/  LDC.64 R6, c[0x0][0x388] ;  /* 0x0000e200ff067b82 */ /* 0x000e220000000a00 */
[----:B------:R-:W1:Y:S01]  /*00a0*/  LDCU.64 UR6, c[0x0][0x358] ;  /* 0x00006b00ff0677ac */ /* 0x000e620008000a00 */
[----:B------:R-:W-:-:S06]  /*00b0*/  IMAD R5, R2, 0x3, RZ ;  /* 0x0000000302057824 */ /* 0x000fcc00078e02ff */
[----:B------:R-:W2:Y:S08]  /*00c0*/  LDC.64 R14, c[0x0][0x398] ;  /* 0x0000e600ff0e7b82 */ /* 0x000eb00000000a00 */
[----:B------:R-:W3:Y:S01]  /*00d0*/  LDC.64 R8, c[0x0][0x380] ;  /* 0x0000e000ff087b82 */ /* 0x000ee20000000a00 */
[----:B0-----:R-:W-:-:S07]  /*00e0*/  IMAD.WIDE R6, R5, 0x4, R6 ;  /* 0x0000000405067825 */ /* 0x001fce00078e0206 */
[----:B------:R-:W0:Y:S01]  /*00f0*/  LDC.64 R12, c[0x0][0x390] ;  /* 0x0000e400ff0c7b82 */ /* 0x000e220000000a00 */
[----:B-1----:R-:W2:Y:S04]  /*0100*/  LDG.E R17, desc[UR6][R6.64] ;  /* 0x0000000606117981 */ /* 0x002ea8000c1e1900 */
[----:B------:R-:W4:Y:S04]  /*0110*/  LDG.E R19, desc[UR6][R6.64+0x4] ;  /* 0x0000040606137981 */ /* 0x000f28000c1e1900 */
[----:B------:R-:W5:Y:S01]  /*0120*/  LDG.E R21, desc[UR6][R6.64+0x8] ;  /* 0x0000080606157981 */ /* 0x000f62000c1e1900 */
[----:B---3--:R-:W-:-:S05]  /*0130*/  IMAD.WIDE R8, R5, 0x4, R8 ;  /* 0x0000000405087825 */ /* 0x008fca00078e0208 */
[----:B------:R-:W3:Y:S04]  /*0140*/  LDG.E R0, desc[UR6][R8.64] ;  /* 0x0000000608007981 */ /* 0x000ee8000c1e1900 */
[----:B------:R-:W3:Y:S01]  /*0150*/  LDG.E R25, desc[UR6][R8.64+0x4] ;  /* 0x0000040608197981 */ /* 0x000ee2000c1e1900 */
[----:B0-----:R-:W-:Y:S02]  /*0160*/  IMAD.WIDE R22, R2, 0x4, R12 ;  /* 0x0000000402167825 */ /* 0x001fe400078e020c */
[----:B------:R-:W0:Y:S01]  /*0170*/  LDC.64 R12, c[0x0][0x3b0] ;  /* 0x0000ec00ff0c7b82 */ /* 0x000e220000000a00 */
[----:B------:R-:W3:Y:S04]  /*0180*/  LDG.E R27, desc[UR6][R8.64+0x8] ;  /* 0x00000806081b7981 */ /* 0x000ee8000c1e1900 */
[----:B------:R-:W3:Y:S01]  /*0190*/  LDG.E R23, desc[UR6][R22.64] ;  /* 0x0000000616177981 */ /* 0x000ee2000c1e1900 */
[----:B--2---:R-:W-:-:S04]  /*01a0*/  IMAD.WIDE R16, R17, 0x4, R14 ;  /* 0x0000000411107825 */ /* 0x004fc800078e020e */
[--C-:B----4-:R-:W-:Y:S01]  /*01b0*/  IMAD.WIDE R18, R19, 0x4, R14.reuse ;  /* 0x0000000413127825 */ /* 0x110fe200078e020e */
[----:B------:R1:W3:Y:S03]  /*01c0*/  LDG.E R5, desc[UR6][R16.64] ;  /* 0x0000000610057981 */ /* 0x0002e6000c1e1900 */
[----:B-----5:R-:W-:Y:S02]  /*01d0*/  IMAD.WIDE R20, R21, 0x4, R14 ;  /* 0x0000000415147825 */ /* 0x020fe400078e020e */
[----:B------:R-:W2:Y:S01]  /*01e0*/  LDG.E R18, desc[UR6][R18.64] ;  /* 0x0000000612127981 */ /* 0x000ea2000c1e1900 */
[----:B------:R-:W1:Y:S03]  /*01f0*/  LDC.64 R14, c[0x0][0x3a0] ;  /* 0x0000e800ff0e7b82 */ /* 0x000e660000000a00 */
[----:B------:R-:W4:Y:S01]  /*0200*/  LDG.E R20, desc[UR6][R20.64] ;  /* 0x0000000614147981 */ /* 0x000f22000c1e1900 */
[----:B0-----:R-:W-:-:S04]  /*0210*/  IMAD.WIDE R12, R2, 0x4, R12 ;  /* 0x00000004020c7825 */ /* 0x001fc800078e020c */
[----:B-1----:R-:W-:-:S04]  /*0220*/  IMAD.WIDE R16, R2, 0x4, R14 ;  /* 0x0000000402107825 */ /* 0x002fc800078e020e */
[----:B---3--:R-:W-:-:S04]  /*0230*/  FFMA R0, R0, R5, RZ ;  /* 0x0000000500007223 */ /* 0x008fc800000000ff */
[----:B--2---:R-:W-:-:S04]  /*0240*/  FFMA R0, R25, R18, R0 ;  /* 0x0000001219007223 */ /* 0x004fc80000000000 */
[----:B----4-:R-:W-:-:S04]  /*0250*/  FFMA R0, R27, R20, R0 ;  /* 0x000000141b007223 */ /* 0x010fc80000000000 */
[----:B------:R-:W-:-:S05]  /*0260*/  FADD R5, -R0, R23 ;  /* 0x0000001700057221 */ /* 0x000fca0000000100 */
[----:B------:R0:W-:Y:S04]  /*0270*/  STG.E desc[UR6][R16.64], R5 ;  /* 0x0000000510007986 */ /* 0x0001e8000c101906 */
[----:B------:R-:W-:Y:S01]  /*0280*/  STG.E desc[UR6][R12.64], RZ ;  /* 0x000000ff0c007986 */ /* 0x000fe2000c101906 */
[----:B------:R-:W-:Y:S06]  /*0290*/  BAR.SYNC.DEFER_BLOCKING 0x0 ;  /* 0x0000000000007b1d */ /* 0x000fec0000010000 */
[----:B------:R-:W2:Y:S04]  /*02a0*/  LDG.E R19, desc[UR6][R6.64] ;  /* 0x0000000606137981 */ /* 0x000ea8000c1e1900 */
[----:B------:R-:W3:Y:S04]  /*02b0*/  LDG.E R0, desc[UR6][R12.64] ;  /* 0x000000060c007981 */ /* 0x000ee8000c1e1900 */
[----:B------:R-:W3:Y:S01]  /*02c0*/  LDG.E R21, desc[UR6][R8.64] ;  /* 0x0000000608157981 */ /* 0x000ee2000c1e1900 */
[----:B--2---:R-:W-:-:S06]  /*02d0*/  IMAD.WIDE R18, R19, 0x4, R14 ;  /* 0x0000000413127825 */ /* 0x004fcc00078e020e */
[----:B------:R-:W3:Y:S02]  /*02e0*/  LDG.E R18, desc[UR6][R18.64] ;  /* 0x0000000612127981 */ /* 0x000ee4000c1e1900 */
[----:B---3--:R-:W-:-:S05]  /*02f0*/  FFMA R23, R21, R18, R0 ;  /* 0x0000001215177223 */ /* 0x008fca0000000000 */
[----:B------:R1:W-:Y:S04]  /*0300*/  STG.E desc[UR6][R12.64], R23 ;  /* 0x000000170c007986 */ /* 0x0003e8000c101906 */
[----:B------:R-:W0:Y:S04]  /*0310*/  LDG.E R21, desc[UR6][R6.64+0x4] ;  /* 0x0000040606157981 */ /* 0x000e28000c1e1900 */
[----:B------:R-:W2:Y:S01]  /*0320*/  LDG.E R0, desc[UR6][R8.64+0x4] ;  /* 0x0000040608007981 */ /* 0x000ea2000c1e1900 */
[----:B0-----:R-:W-:-:S06]  /*0330*/  IMAD.WIDE R16, R21, 0x4, R14 ;  /* 0x0000000415107825 */ /* 0x001fcc00078e020e */
[----:B------:R-:W2:Y:S02]  /*0340*/  LDG.E R16, desc[UR6][R16.64] ;  /* 0x0000000610107981 */ /* 0x000ea4000c1e1900 */
[----:B--2---:R-:W-:-:S05]  /*0350*/  FFMA R25, R0, R16, R23 ;  /* 0x0000001000197223 */ /* 0x004fca0000000017 */
[----:B------:R0:W-:Y:S04]  /*0360*/  STG.E desc[UR6][R12.64], R25 ;  /* 0x000000190c007986 */ /* 0x0001e8000c101906 */
[----:B------:R2:W3:Y:S04]  /*0370*/  LDG.E R21, desc[UR6][R6.64+0x8] ;  /* 0x0000080606157981 */ /* 0x0004e8000c1e1900 */
[----:B------:R4:W5:Y:S01]  /*0380*/  LDG.E R0, desc[UR6][R8.64+0x8] ;  /* 0x0000080608007981 */ /* 0x000962000c1e1900 */
[----:B-1----:R-:W-:Y:S01]  /*0390*/  FMUL R23, R5, R5 ;  /* 0x0000000505177220 */ /* 0x002fe20000400000 */
[----:B--2---:R-:W1:Y:S08]  /*03a0*/  LDC.64 R6, c[0x0][0x3a8] ;  /* 0x0000ea00ff067b82 */ /* 0x004e700000000a00 */
[----:B----4-:R-:W2:Y:S01]  /*03b0*/  LDC.64 R8, c[0x0][0x3b0] ;  /* 0x0000ec00ff087b82 */ /* 0x010ea20000000a00 */
[----:B---3--:R-:W-:-:S07]  /*03c0*/  IMAD.WIDE R20, R21, 0x4, R14 ;  /* 0x0000000415147825 */ /* 0x008fce00078e020e */
[----:B------:R-:W3:Y:S01]  /*03d0*/  LDC.64 R14, c[0x0][0x3a8] ;  /* 0x0000ea00ff0e7b82 */ /* 0x000ee20000000a00 */
[----:B------:R-:W5:Y:S01]  /*03e0*/  LDG.E R20, desc[UR6][R20.64] ;  /* 0x0000000614147981 */ /* 0x000f62000c1e1900 */
[----:B---3--:R-:W-:-:S04]  /*03f0*/  IMAD.WIDE R14, R2, 0x4, R14 ;  /* 0x00000004020e7825 */ /* 0x008fc800078e020e */
[----:B-----5:R-:W-:-:S05]  /*0400*/  FFMA R19, R0, R20, R25 ;  /* 0x0000001400137223 */ /* 0x020fca0000000019 */
[----:B------:R0:W-:Y:S04]  /*0410*/  STG.E desc[UR6][R12.64], R19 ;  /* 0x000000130c007986 */ /* 0x0001e8000c101906 */
[----:B------:R0:W-:Y:S04]  /*0420*/  STG.E desc[UR6][R14.64], R23 ;  /* 0x000000170e007986 */ /* 0x0001e8000c101906 */
[----:B------:R-:W3:Y:S01]  /*0430*/  LDG.E R0, desc[UR6][R12.64] ;  /* 0x000000060c007981 */ /* 0x000ee2000c1e1900 */
[----:B------:R-:W-:Y:S01]  /*0440*/  UISETP.GE.U32.AND UP0, UPT, UR4, 0x2, UPT ;  /* 0x000000020400788c */ /* 0x000fe2000bf06070 */
[----:B---3--:R-:W-:-:S05]  /*0450*/  FMUL R17, R5, R0 ;  /* 0x0000000005117220 */ /* 0x008fca0000400000 */
[----:B------:R0:W-:Y:S03]  /*0460*/  STG.E desc[UR6][R12.64], R17 ;  /* 0x000000110c007986 */ /* 0x0001e6000c101906 */
[----:B-12---:R-:W-:Y:S05]  /*0470*/  BRA.U !UP0, `(.L_x_0) ;  /* 0x0000000108547547 */ /* 0x006fea000b800000 */
.L_x_3:
[----:B------:R-:W-:Y:S01]  /*0480*/  USHF.R.U32.HI UR5, URZ, 0x2, UR4 ;  /* 0x00000002ff057899 */ /* 0x000fe20008011604 */
[----:B------:R-:W-:Y:S05]  /*0490*/  BSSY.RECONVERGENT B0, `(.L_x_1) ;  /* 0x000000f000007945 */ /* 0x000fea0003800200 */
[----:B------:R-:W-:Y:S01]  /*04a0*/  ISETP.GE.U32.AND P0, PT, R11, UR5, PT ;  /* 0x000000050b007c0c */ /* 0x000fe2000bf06070 */
[----:B------:R-:W-:-:S12]  /*04b0*/  USHF.R.U32.HI UR5, URZ, 0x1, UR4 ;  /* 0x00000001ff057899 */ /* 0x000fd80008011604 */
[----:B-1----:R-:W-:Y:S05]  /*04c0*/  @P0 BRA `(.L_x_2) ;  /* 0x00000000002c0947 */ /* 0x002fea0003800000 */
[----:B0-----:R-:W-:Y:S01]  /*04d0*/  VIADD R19, R2, UR5 ;  /* 0x0000000502137c36 */ /* 0x001fe20008000000 */
[----:B------:R-:W2:Y:S03]  /*04e0*/  LDG.E R0, desc[UR6][R14.64] ;  /* 0x000000060e007981 */ /* 0x000ea6000c1e1900 */
[----:B------:R-:W-:-:S06]  /*04f0*/  IMAD.WIDE.U32 R16, R19, 0x4, R6 ;  /* 0x0000000413107825 */ /* 0x000fcc00078e0006 */
[----:B------:R-:W2:Y:S01]  /*0500*/  LDG.E R17, desc[UR6][R16.64] ;  /* 0x0000000610117981 */ /* 0x000ea2000c1e1900 */
[----:B------:R-:W-:-:S04]  /*0510*/  IMAD.WIDE.U32 R18, R19, 0x4, R8 ;  /* 0x0000000413127825 */ /* 0x000fc800078e0008 */
[----:B--2---:R-:W-:-:S05]  /*0520*/  FADD R21, R0, R17 ;  /* 0x0000001100157221 */ /* 0x004fca0000000000 */
[----:B------:R1:W-:Y:S04]  /*0530*/  STG.E desc[UR6][R14.64], R21 ;  /* 0x000000150e007986 */ /* 0x0003e8000c101906 */
[----:B------:R-:W2:Y:S04]  /*0540*/  LDG.E R19, desc[UR6][R18.64] ;  /* 0x0000000612137981 */ /* 0x000ea8000c1e1900 */
[----:B------:R-:W2:Y:S02]  /*0550*/  LDG.E R0, desc[UR6][R12.64] ;  /* 0x000000060c007981 */ /* 0x000ea4000c1e1900 */
[----:B--2---:R-:W-:-:S05]  /*0560*/  FADD R23, R0, R19 ;  /* 0x0000001300177221 */ /* 0x004fca0000000000 */
[----:B------:R1:W-:Y:S02]  /*0570*/  STG.E desc[UR6][R12.64], R23 ;  /* 0x000000170c007986 */ /* 0x0003e4000c101906 */
.L_x_2:
[----:B------:R-:W-:Y:S05]  /*0580*/  BSYNC.RECONVERGENT B0 ;  /* 0x0000000000007941 */ /* 0x000fea0003800200 */
.L_x_1:
[----:B------:R-:W-:Y:S01]  /*0590*/  BAR.SYNC.DEFER_BLOCKING 0x0 ;  /* 0x0000000000007b1d */ /* 0x000fe20000010000 */
[----:B------:R-:W-:-:S05]  /*05a0*/  UISETP.GT.U32.AND UP0, UPT, UR4, 0x3, UPT ;  /* 0x000000030400788c */ /* 0x000fca000bf04070 */
[----:B------:R-:W-:-:S04]  /*05b0*/  UMOV UR4, UR5 ;  /* 0x0000000500047c82 */ /* 0x000fc80008000000 */
[----:B------:R-:W-:Y:S05]  /*05c0*/  BRA.U UP0, `(.L_x_3) ;  /* 0xfffffffd00ac7547 */ /* 0x000fea000b83ffff */
.L_x_0:
[----:B------:R-:W2:Y:S02]  /*05d0*/  LDC R22, c[0x0][0x370] ;  /* 0x0000dc00ff167b82 */ /* 0x000ea40000000800 */
[C---:B--2---:R-:W-:Y:S01]  /*05e0*/  IMAD.HI.U32 R0, R22.reuse, -0x3ff003, RZ ;  /* 0xffc00ffd16007827 */ /* 0x044fe200078e00ff */
[----:B------:R-:W-:-:S04]  /*05f0*/  ISETP.GE.U32.AND P0, PT, R22, 0x2, PT ;  /* 0x000000021600780c */ /* 0x000fc80003f06070 */
[----:B------:R-:W-:-:S04]  /*0600*/  SHF.R.U32.HI R0, RZ, 0xa, R0 ;  /* 0x0000000aff007819 */ /* 0x000fc80000011600 */
[----:B------:R-:W-:-:S13]  /*0610*/  ISETP.GT.U32.OR P0, PT, R3, R0, !P0 ;  /* 0x000000000300720c */ /* 0x000fda0004704470 */
[----:B------:R-:W-:Y:S05]  /*0620*/  @P0 BRA `(.L_x_4) ;  /* 0x0000000000940947 */ /* 0x000fea0003800000 */
[----:B------:R-:W0:Y:S08]  /*0630*/  LDC.64 R6, c[0x0][0x3a8] ;  /* 0x0000ea00ff067b82 */ /* 0x000e300000000a00 */
[----:B------:R-:W2:Y:S08]  /*0640*/  LDC.64 R8, c[0x0][0x3b0] ;  /* 0x0000ec00ff087b82 */ /* 0x000eb00000000a00 */
[----:B------:R-:W3:Y:S01]  /*0650*/  LDC.64 R10, c[0x0][0x3a8] ;  /* 0x0000ea00ff0a7b82 */ /* 0x000ee20000000a00 */
[----:B01----:R-:W-:-:S07]  /*0660*/  IMAD.WIDE.U32 R14, R4, 0x4, R6 ;  /* 0x00000004040e7825 */ /* 0x003fce00078e0006 */
[----:B------:R-:W0:Y:S01]  /*0670*/  LDC.64 R12, c[0x0][0x3b0] ;  /* 0x0000ec00ff0c7b82 */ /* 0x000e220000000a00 */
[----:B------:R-:W4:Y:S01]  /*0680*/  LDG.E R15, desc[UR6][R14.64] ;  /* 0x000000060e0f7981 */ /* 0x000f22000c1e1900 */
[----:B------:R-:W-:-:S04]  /*0690*/  IMAD.WIDE.U32 R16, R3, 0x4, R6 ;  /* 0x0000000403107825 */ /* 0x000fc800078e0006 */
[--C-:B--2---:R-:W-:Y:S01]  /*06a0*/  IMAD.WIDE.U32 R18, R4, 0x4, R8.reuse ;  /* 0x0000000404127825 */ /* 0x104fe200078e0008 */
[----:B----4-:R1:W-:Y:S05]  /*06b0*/  STG.E desc[UR6][R16.64], R15 ;  /* 0x0000000f10007986 */ /* 0x0103ea000c101906 */
[----:B------:R-:W2:Y:S01]  /*06c0*/  LDG.E R19, desc[UR6][R18.64] ;  /* 0x0000000612137981 */ /* 0x000ea2000c1e1900 */
[----:B------:R-:W-:Y:S01]  /*06d0*/  IMAD.WIDE.U32 R20, R3, 0x4, R8 ;  /* 0x0000000403147825 */ /* 0x000fe200078e0008 */
[----:B------:R-:W-:-:S03]  /*06e0*/  MOV R0, R22 ;  /* 0x0000001600007202 */ /* 0x000fc60000000f00 */
[----:B------:R-:W-:-:S04]  /*06f0*/  IMAD.WIDE.U32 R6, R2, 0x4, R6 ;  /* 0x0000000402067825 */ /* 0x000fc800078e0006 */
[----:B------:R-:W-:Y:S01]  /*0700*/  IMAD.WIDE.U32 R8, R2, 0x4, R8 ;  /* 0x0000000402087825 */ /* 0x000fe200078e0008 */
[----:B--2---:R1:W-:Y:S01]  /*0710*/  STG.E desc[UR6][R20.64], R19 ;  /* 0x0000001314007986 */ /* 0x0043e2000c101906 */
[----:B0--3--:R-:W-:Y:S06]  /*0720*/  BAR.SYNC.DEFER_BLOCKING 0x0 ;  /* 0x0000000000007b1d */ /* 0x009fec0000010000 */
.L_x_7:
[--C-:B0-----:R-:W-:Y:S01]  /*0730*/  SHF.R.U32.HI R3, RZ, 0x2, R0.reuse ;  /* 0x00000002ff037819 */ /* 0x101fe20000011600 */
[----:B------:R-:W-:Y:S01]  /*0740*/  BSSY.RECONVERGENT B0, `(.L_x_5) ;  /* 0x000000f000007945 */ /* 0x000fe20003800200 */
[----:B-1----:R-:W-:Y:S02]  /*0750*/  SHF.R.U32.HI R21, RZ, 0x1, R0 ;  /* 0x00000001ff157819 */ /* 0x002fe40000011600 */
[----:B------:R-:W-:-:S13]  /*0760*/  ISETP.GE.U32.AND P0, PT, R2, R3, PT ;  /* 0x000000030200720c */ /* 0x000fda0003f06070 */
[----:B------:R-:W-:Y:S05]  /*0770*/  @P0 BRA `(.L_x_6) ;  /* 0x00000000002c0947 */ /* 0x000fea0003800000 */
[----:B------:R-:W-:Y:S01]  /*0780*/  IMAD.IADD R17, R2, 0x1, R21 ;  /* 0x0000000102117824 */ /* 0x000fe200078e0215 */
        /* <DEDUP_REMOVED lines=10> */
.L_x_6:
[----:B------:R-:W-:Y:S05]  /*0830*/  BSYNC.RECONVERGENT B0 ;  /* 0x0000000000007941 */ /* 0x000fea0003800200 */
.L_x_5:
[----:B------:R-:W-:Y:S01]  /*0840*/  BAR.SYNC.DEFER_BLOCKING 0x0 ;  /* 0x0000000000007b1d */ /* 0x000fe20000010000 */
[----:B------:R-:W-:Y:S02]  /*0850*/  ISETP.GT.U32.AND P0, PT, R0, 0x3, PT ;  /* 0x000000030000780c */ /* 0x000fe40003f04070 */
[----:B------:R-:W-:-:S11]  /*0860*/  MOV R0, R21 ;  /* 0x0000001500007202 */ /* 0x000fd60000000f00 */
[----:B------:R-:W-:Y:S05]  /*0870*/  @P0 BRA `(.L_x_7) ;  /* 0xfffffffc00ac0947 */ /* 0x000fea000383ffff */
.L_x_4:
[----:B0-----:R-:W0:Y:S08]  /*0880*/  LDC.64 R8, c[0x0][0x3b0] ;  /* 0x0000ec00ff087b82 */ /* 0x001e300000000a00 */
[----:B------:R-:W2:Y:S01]  /*0890*/  LDC.64 R6, c[0x0][0x3a8] ;  /* 0x0000ea00ff067b82 */ /* 0x000ea20000000a00 */
[----:B0-----:R-:W3:Y:S04]  /*08a0*/  LDG.E R3, desc[UR6][R8.64] ;  /* 0x0000000608037981 */ /* 0x001ee8000c1e1900 */
[----:B--2---:R-:W2:Y:S01]  /*08b0*/  LDG.E R0, desc[UR6][R6.64] ;  /* 0x0000000606007981 */ /* 0x004ea2000c1e1900 */
[----:B---3--:R-:W0:Y:S08]  /*08c0*/  MUFU.RCP R4, R3 ;  /* 0x0000000300047308 */ /* 0x008e300000001000 */
[----:B--2---:R-:W2:Y:S01]  /*08d0*/  FCHK P0, R0, R3 ;  /* 0x0000000300007302 */ /* 0x004ea20000000000 */
[----:B0-----:R-:W-:-:S04]  /*08e0*/  FFMA R11, -R3, R4, 1 ;  /* 0x3f800000030b7423 */ /* 0x001fc80000000104 */
[----:B------:R-:W-:-:S04]  /*08f0*/  FFMA R11, R4, R11, R4 ;  /* 0x0000000b040b7223 */ /* 0x000fc80000000004 */
[----:B------:R-:W-:-:S04]  /*0900*/  FFMA R4, R0, R11, RZ ;  /* 0x0000000b00047223 */ /* 0x000fc800000000ff */
[----:B------:R-:W-:-:S04]  /*0910*/  FFMA R10, -R3, R4, R0 ;  /* 0x00000004030a7223 */ /* 0x000fc80000000100 */
[----:B------:R-:W-:Y:S01]  /*0920*/  FFMA R4, R11, R10, R4 ;  /* 0x0000000a0b047223 */ /* 0x000fe20000000004 */
[----:B--2---:R-:W-:Y:S06]  /*0930*/  @!P0 BRA `(.L_x_8) ;  /* 0x00000000000c8947 */ /* 0x004fec0003800000 */
[----:B------:R-:W-:-:S07]  /*0940*/  MOV R4, 0x960 ;  /* 0x0000096000047802 */ /* 0x000fce0000000f00 */
[----:B-1----:R-:W-:Y:S05]  /*0950*/  CALL.REL.NOINC `($__internal_0_$__cuda_sm3x_div_rn_noftz_f32_slowpath) ;  /* 0x00000000001c7944 */ /* 0x002fea0003c00000 */
[----:B------:R-:W-:-:S07]  /*0960*/  IMAD.MOV.U32 R4, RZ, RZ, R0 ;  /* 0x000000ffff047224 */ /* 0x000fce00078e0000 */
.L_x_8:
[----:B------:R-:W0:Y:S02]  /*0970*/  LDC.64 R6, c[0x0][0x398] ;  /* 0x0000e600ff067b82 */ /* 0x000e240000000a00 */
[----:B0-----:R-:W-:-:S05]  /*0980*/  IMAD.WIDE R2, R2, 0x4, R6 ;  /* 0x0000000402027825 */ /* 0x001fca00078e0206 */
[----:B------:R-:W2:Y:S02]  /*0990*/  LDG.E R0, desc[UR6][R2.64] ;  /* 0x0000000602007981 */ /* 0x000ea4000c1e1900 */
[----:B--2---:R-:W-:-:S05]  /*09a0*/  FFMA R5, R5, R4, R0 ;  /* 0x0000000405057223 */ /* 0x004fca0000000000 */
[----:B------:R-:W-:Y:S01]  /*09b0*/  STG.E desc[UR6][R2.64], R5 ;  /* 0x0000000502007986 */ /* 0x000fe2000c101906 */
[----:B------:R-:W-:Y:S05]  /*09c0*/  EXIT ;  /* 0x000000000000794d */ /* 0x000fea0003800000 */
        .weak           $__internal_0_$__cuda_sm3x_div_rn_noftz_f32_slowpath
        .type           $__internal_0_$__cuda_sm3x_div_rn_noftz_f32_slowpath,@function
        .size           $__internal_0_$__cuda_sm3x_div_rn_noftz_f32_slowpath,(.L_x_32 - $__internal_0_$__cuda_sm3x_div_rn_noftz_f32_slowpath)
$__internal_0_$__cuda_sm3x_div_rn_noftz_f32_slowpath:
[--C-:B------:R-:W-:Y:S01]  /*09d0*/  SHF.R.U32.HI R7, RZ, 0x17, R3.reuse ;  /* 0x00000017ff077819 */ /* 0x100fe20000011603 */
[----:B------:R-:W-:Y:S01]  /*09e0*/  IMAD.MOV.U32 R9, RZ, RZ, R3 ;  /* 0x000000ffff097224 */ /* 0x000fe200078e0003 */
[----:B------:R-:W-:Y:S02]  /*09f0*/  SHF.R.U32.HI R6, RZ, 0x17, R0 ;  /* 0x00000017ff067819 */ /* 0x000fe40000011600 */
[----:B------:R-:W-:Y:S02]  /*0a00*/  LOP3.LUT R7, R7, 0xff, RZ, 0xc0, !PT ;  /* 0x000000ff07077812 */ /* 0x000fe400078ec0ff */
[----:B------:R-:W-:Y:S02]  /*0a10*/  LOP3.LUT R6, R6, 0xff, RZ, 0xc0, !PT ;  /* 0x000000ff06067812 */ /* 0x000fe400078ec0ff */
[----:B------:R-:W-:Y:S02]  /*0a20*/  IADD3 R12, PT, PT, R7, -0x1, RZ ;  /* 0xffffffff070c7810 */ /* 0x000fe40007ffe0ff */
[----:B------:R-:W-:Y:S01]  /*0a30*/  MOV R8, R0 ;  /* 0x0000000000087202 */ /* 0x000fe20000000f00 */
[----:B------:R-:W-:Y:S01]  /*0a40*/  VIADD R11, R6, 0xffffffff ;  /* 0xffffffff060b7836 */ /* 0x000fe20000000000 */
[----:B------:R-:W-:-:S04]  /*0a50*/  ISETP.GT.U32.AND P0, PT, R12, 0xfd, PT ;  /* 0x000000fd0c00780c */ /* 0x000fc80003f04070 */
[----:B------:R-:W-:-:S13]  /*0a60*/  ISETP.GT.U32.OR P0, PT, R11, 0xfd, P0 ;  /* 0x000000fd0b00780c */ /* 0x000fda0000704470 */
[----:B------:R-:W-:Y:S01]  /*0a70*/  @!P0 MOV R10, RZ ;  /* 0x000000ff000a8202 */ /* 0x000fe20000000f00 */
[----:B------:R-:W-:Y:S06]  /*0a80*/  @!P0 BRA `(.L_x_9) ;  /* 0x00000000005c8947 */ /* 0x000fec0003800000 */
[----:B------:R-:W-:Y:S02]  /*0a90*/  FSETP.GTU.FTZ.AND P0, PT, |R0|, +INF , PT ;  /* 0x7f8000000000780b */ /* 0x000fe40003f1c200 */
[----:B------:R-:W-:-:S04]  /*0aa0*/  FSETP.GTU.FTZ.AND P1, PT, |R3|, +INF , PT ;  /* 0x7f8000000300780b */ /* 0x000fc80003f3c200 */
[----:B------:R-:W-:-:S13]  /*0ab0*/  PLOP3.LUT P0, PT, P0, P1, PT, 0xf8, 0x8f ;  /* 0x00000000008f781c */ /* 0x000fda0000703f70 */
[----:B------:R-:W-:Y:S05]  /*0ac0*/  @P0 BRA `(.L_x_10) ;  /* 0x0000000400440947 */ /* 0x000fea0003800000 */
[----:B------:R-:W-:-:S13]  /*0ad0*/  LOP3.LUT P0, RZ, R9, 0x7fffffff, R8, 0xc8, !PT ;  /* 0x7fffffff09ff7812 */ /* 0x000fda000780c808 */
[----:B------:R-:W-:Y:S05]  /*0ae0*/  @!P0 BRA `(.L_x_11) ;  /* 0x0000000400348947 */ /* 0x000fea0003800000 */
[C---:B------:R-:W-:Y:S02]  /*0af0*/  FSETP.NEU.FTZ.AND P2, PT, |R0|.reuse, +INF , PT ;  /* 0x7f8000000000780b */ /* 0x040fe40003f5d200 */
[----:B------:R-:W-:Y:S02]  /*0b00*/  FSETP.NEU.FTZ.AND P1, PT, |R3|, +INF , PT ;  /* 0x7f8000000300780b */ /* 0x000fe40003f3d200 */
[----:B------:R-:W-:-:S11]  /*0b10*/  FSETP.NEU.FTZ.AND P0, PT, |R0|, +INF , PT ;  /* 0x7f8000000000780b */ /* 0x000fd60003f1d200 */
[----:B------:R-:W-:Y:S05]  /*0b20*/  @!P1 BRA !P2, `(.L_x_11) ;  /* 0x0000000400249947 */ /* 0x000fea0005000000 */
[----:B------:R-:W-:-:S04]  /*0b30*/  LOP3.LUT P2, RZ, R8, 0x7fffffff, RZ, 0xc0, !PT ;  /* 0x7fffffff08ff7812 */ /* 0x000fc8000784c0ff */
[----:B------:R-:W-:-:S13]  /*0b40*/  PLOP3.LUT P1, PT, P1, P2, PT, 0x2f, 0xf2 ;  /* 0x0000000000f2781c */ /* 0x000fda0000f24577 */
[----:B------:R-:W-:Y:S05]  /*0b50*/  @P1 BRA `(.L_x_12) ;  /* 0x0000000400101947 */ /* 0x000fea0003800000 */
[----:B------:R-:W-:-:S04]  /*0b60*/  LOP3.LUT P1, RZ, R9, 0x7fffffff, RZ, 0xc0, !PT ;  /* 0x7fffffff09ff7812 */ /* 0x000fc8000782c0ff */
[----:B------:R-:W-:-:S13]  /*0b70*/  PLOP3.LUT P0, PT, P0, P1, PT, 0x2f, 0xf2 ;  /* 0x0000000000f2781c */ /* 0x000fda0000702577 */
[----:B------:R-:W-:Y:S05]  /*0b80*/  @P0 BRA `(.L_x_13) ;  /* 0x0000000000f80947 */ /* 0x000fea0003800000 */
[----:B------:R-:W-:Y:S02]  /*0b90*/  ISETP.GE.AND P0, PT, R11, RZ, PT ;  /* 0x000000ff0b00720c */ /* 0x000fe40003f06270 */
[----:B------:R-:W-:-:S11]  /*0ba0*/  ISETP.GE.AND P1, PT, R12, RZ, PT ;  /* 0x000000ff0c00720c */ /* 0x000fd60003f26270 */
[----:B------:R-:W-:Y:S01]  /*0bb0*/  @P0 IMAD.MOV.U32 R10, RZ, RZ, RZ ;  /* 0x000000ffff0a0224 */ /* 0x000fe200078e00ff */
[----:B------:R-:W-:Y:S01]  /*0bc0*/  @!P0 MOV R10, 0xffffffc0 ;  /* 0xffffffc0000a8802 */ /* 0x000fe20000000f00 */
[----:B------:R-:W-:Y:S01]  /*0bd0*/  @!P0 FFMA R8, R0, 1.84467440737095516160e+19, RZ ;  /* 0x5f80000000088823 */ /* 0x000fe200000000ff */
[----:B------:R-:W-:-:S03]  /*0be0*/  @!P1 FFMA R9, R3, 1.84467440737095516160e+19, RZ ;  /* 0x5f80000003099823 */ /* 0x000fc600000000ff */
[----:B------:R-:W-:-:S07]  /*0bf0*/  @!P1 VIADD R10, R10, 0x40 ;  /* 0x000000400a0a9836 */ /* 0x000fce0000000000 */
.L_x_9:
[----:B------:R-:W-:Y:S01]  /*0c00*/  LEA R0, R7, 0xc0800000, 0x17 ;  /* 0xc080000007007811 */ /* 0x000fe200078eb8ff */
[----:B------:R-:W-:-:S03]  /*0c10*/  VIADD R6, R6, 0xffffff81 ;  /* 0xffffff8106067836 */ /* 0x000fc60000000000 */
[----:B------:R-:W-:Y:S01]  /*0c20*/  IADD3 R9, PT, PT, -R0, R9, RZ ;  /* 0x0000000900097210 */ /* 0x000fe20007ffe1ff */
[C---:B------:R-:W-:Y:S01]  /*0c30*/  IMAD R0, R6.reuse, -0x800000, R8 ;  /* 0xff80000006007824 */ /* 0x040fe200078e0208 */
[----:B------:R-:W-:Y:S02]  /*0c40*/  IADD3 R7, PT, PT, R6, 0x7f, -R7 ;  /* 0x0000007f06077810 */ /* 0x000fe40007ffe807 */
[----:B------:R-:W0:Y:S01]  /*0c50*/  MUFU.RCP R3, R9 ;  /* 0x0000000900037308 */ /* 0x000e220000001000 */
[----:B------:R-:W-:Y:S01]  /*0c60*/  FADD.FTZ R11, -R9, -RZ ;  /* 0x800000ff090b7221 */ /* 0x000fe20000010100 */
[----:B------:R-:W-:-:S03]  /*0c70*/  IADD3 R7, PT, PT, R7, R10, RZ ;  /* 0x0000000a07077210 */ /* 0x000fc60007ffe0ff */
[----:B0-----:R-:W-:-:S04]  /*0c80*/  FFMA R12, R3, R11, 1 ;  /* 0x3f800000030c7423 */ /* 0x001fc8000000000b */
[----:B------:R-:W-:-:S04]  /*0c90*/  FFMA R12, R3, R12, R3 ;  /* 0x0000000c030c7223 */ /* 0x000fc80000000003 */
[----:B------:R-:W-:-:S04]  /*0ca0*/  FFMA R3, R0, R12, RZ ;  /* 0x0000000c00037223 */ /* 0x000fc800000000ff */
[----:B------:R-:W-:-:S04]  /*0cb0*/  FFMA R8, R11, R3, R0 ;  /* 0x000000030b087223 */ /* 0x000fc80000000000 */
[----:B------:R-:W-:-:S04]  /*0cc0*/  FFMA R13, R12, R8, R3 ;  /* 0x000000080c0d7223 */ /* 0x000fc80000000003 */
[----:B------:R-:W-:-:S04]  /*0cd0*/  FFMA R8, R11, R13, R0 ;  /* 0x0000000d0b087223 */ /* 0x000fc80000000000 */
[----:B------:R-:W-:-:S05]  /*0ce0*/  FFMA R0, R12, R8, R13 ;  /* 0x000000080c007223 */ /* 0x000fca000000000d */
[----:B------:R-:W-:-:S04]  /*0cf0*/  SHF.R.U32.HI R3, RZ, 0x17, R0 ;  /* 0x00000017ff037819 */ /* 0x000fc80000011600 */
[----:B------:R-:W-:-:S05]  /*0d00*/  LOP3.LUT R3, R3, 0xff, RZ, 0xc0, !PT ;  /* 0x000000ff03037812 */ /* 0x000fca00078ec0ff */
[----:B------:R-:W-:-:S05]  /*0d10*/  IMAD.IADD R9, R3, 0x1, R7 ;  /* 0x0000000103097824 */ /* 0x000fca00078e0207 */
[----:B------:R-:W-:-:S04]  /*0d20*/  IADD3 R3, PT, PT, R9, -0x1, RZ ;  /* 0xffffffff09037810 */ /* 0x000fc80007ffe0ff */
[----:B------:R-:W-:-:S13]  /*0d30*/  ISETP.GE.U32.AND P0, PT, R3, 0xfe, PT ;  /* 0x000000fe0300780c */ /* 0x000fda0003f06070 */
[----:B------:R-:W-:Y:S05]  /*0d40*/  @!P0 BRA `(.L_x_14) ;  /* 0x0000000000808947 */ /* 0x000fea0003800000 */
[----:B------:R-:W-:-:S13]  /*0d50*/  ISETP.GT.AND P0, PT, R9, 0xfe, PT ;  /* 0x000000fe0900780c */ /* 0x000fda0003f04270 */
[----:B------:R-:W-:Y:S05]  /*0d60*/  @P0 BRA `(.L_x_15) ;  /* 0x00000000006c0947 */ /* 0x000fea0003800000 */
[----:B------:R-:W-:-:S13]  /*0d70*/  ISETP.GE.AND P0, PT, R9, 0x1, PT ;  /* 0x000000010900780c */ /* 0x000fda0003f06270 */
[----:B------:R-:W-:Y:S05]  /*0d80*/  @P0 BRA `(.L_x_16) ;  /* 0x0000000000980947 */ /* 0x000fea0003800000 */
[----:B------:R-:W-:Y:S02]  /*0d90*/  ISETP.GE.AND P0, PT, R9, -0x18, PT ;  /* 0xffffffe80900780c */ /* 0x000fe40003f06270 */
[----:B------:R-:W-:-:S11]  /*0da0*/  LOP3.LUT R0, R0, 0x80000000, RZ, 0xc0, !PT ;  /* 0x8000000000007812 */ /* 0x000fd600078ec0ff */
[----:B------:R-:W-:Y:S05]  /*0db0*/  @!P0 BRA `(.L_x_16) ;  /* 0x00000000008c8947 */ /* 0x000fea0003800000 */
[CCC-:B------:R-:W-:Y:S01]  /*0dc0*/  FFMA.RZ R3, R12.reuse, R8.reuse, R13.reuse ;  /* 0x000000080c037223 */ /* 0x1c0fe2000000c00d */
[CCC-:B------:R-:W-:Y:S01]  /*0dd0*/  FFMA.RM R6, R12.reuse, R8.reuse, R13.reuse ;  /* 0x000000080c067223 */ /* 0x1c0fe2000000400d */
[C---:B------:R-:W-:Y:S02]  /*0de0*/  ISETP.NE.AND P2, PT, R9.reuse, RZ, PT ;  /* 0x000000ff0900720c */ /* 0x040fe40003f45270 */
[----:B------:R-:W-:Y:S02]  /*0df0*/  ISETP.NE.AND P1, PT, R9, RZ, PT ;  /* 0x000000ff0900720c */ /* 0x000fe40003f25270 */
[----:B------:R-:W-:Y:S01]  /*0e00*/  LOP3.LUT R7, R3, 0x7fffff, RZ, 0xc0, !PT ;  /* 0x007fffff03077812 */ /* 0x000fe200078ec0ff */
[----:B------:R-:W-:Y:S01]  /*0e10*/  FFMA.RP R3, R12, R8, R13 ;  /* 0x000000080c037223 */ /* 0x000fe2000000800d */
[C---:B------:R-:W-:Y:S01]  /*0e20*/  VIADD R8, R9.reuse, 0x20 ;  /* 0x0000002009087836 */ /* 0x040fe20000000000 */
[----:B------:R-:W-:Y:S02]  /*0e30*/  IADD3 R9, PT, PT, -R9, RZ, RZ ;  /* 0x000000ff09097210 */ /* 0x000fe40007ffe1ff */
[----:B------:R-:W-:-:S02]  /*0e40*/  LOP3.LUT R7, R7, 0x800000, RZ, 0xfc, !PT ;  /* 0x0080000007077812 */ /* 0x000fc400078efcff */
[----:B------:R-:W-:Y:S02]  /*0e50*/  FSETP.NEU.FTZ.AND P0, PT, R3, R6, PT ;  /* 0x000000060300720b */ /* 0x000fe40003f1d000 */
[----:B------:R-:W-:Y:S02]  /*0e60*/  SHF.L.U32 R8, R7, R8, RZ ;  /* 0x0000000807087219 */ /* 0x000fe400000006ff */
[----:B------:R-:W-:Y:S02]  /*0e70*/  SEL R6, R9, RZ, P2 ;  /* 0x000000ff09067207 */ /* 0x000fe40001000000 */
[----:B------:R-:W-:Y:S02]  /*0e80*/  ISETP.NE.AND P1, PT, R8, RZ, P1 ;  /* 0x000000ff0800720c */ /* 0x000fe40000f25270 */
[----:B------:R-:W-:Y:S02]  /*0e90*/  SHF.R.U32.HI R6, RZ, R6, R7 ;  /* 0x00000006ff067219 */ /* 0x000fe40000011607 */
[----:B------:R-:W-:-:S02]  /*0ea0*/  PLOP3.LUT P0, PT, P0, P1, PT, 0xf8, 0x8f ;  /* 0x00000000008f781c */ /* 0x000fc40000703f70 */
[----:B------:R-:W-:Y:S02]  /*0eb0*/  SHF.R.U32.HI R8, RZ, 0x1, R6 ;  /* 0x00000001ff087819 */ /* 0x000fe40000011606 */
[----:B------:R-:W-:-:S04]  /*0ec0*/  SEL R3, RZ, 0x1, !P0 ;  /* 0x00000001ff037807 */ /* 0x000fc80004000000 */
[----:B------:R-:W-:-:S04]  /*0ed0*/  LOP3.LUT R3, R3, 0x1, R8, 0xf8, !PT ;  /* 0x0000000103037812 */ /* 0x000fc800078ef808 */
[----:B------:R-:W-:-:S04]  /*0ee0*/  LOP3.LUT R3, R3, R6, RZ, 0xc0, !PT ;  /* 0x0000000603037212 */ /* 0x000fc800078ec0ff */
[----:B------:R-:W-:-:S04]  /*0ef0*/  IADD3 R3, PT, PT, R8, R3, RZ ;  /* 0x0000000308037210 */ /* 0x000fc80007ffe0ff */
[----:B------:R-:W-:Y:S01]  /*0f00*/  LOP3.LUT R0, R3, R0, RZ, 0xfc, !PT ;  /* 0x0000000003007212 */ /* 0x000fe200078efcff */
[----:B------:R-:W-:Y:S06]  /*0f10*/  BRA `(.L_x_16) ;  /* 0x0000000000347947 */ /* 0x000fec0003800000 */
.L_x_15:
[----:B------:R-:W-:-:S04]  /*0f20*/  LOP3.LUT R0, R0, 0x80000000, RZ, 0xc0, !PT ;  /* 0x8000000000007812 */ /* 0x000fc800078ec0ff */
[----:B------:R-:W-:Y:S01]  /*0f30*/  LOP3.LUT R0, R0, 0x7f800000, RZ, 0xfc, !PT ;  /* 0x7f80000000007812 */ /* 0x000fe200078efcff */
[----:B------:R-:W-:Y:S06]  /*0f40*/  BRA `(.L_x_16) ;  /* 0x0000000000287947 */ /* 0x000fec0003800000 */
.L_x_14:
[----:B------:R-:W-:Y:S01]  /*0f50*/  IMAD R0, R7, 0x800000, R0 ;  /* 0x0080000007007824 */ /* 0x000fe200078e0200 */
[----:B------:R-:W-:Y:S06]  /*0f60*/  BRA `(.L_x_16) ;  /* 0x0000000000207947 */ /* 0x000fec0003800000 */
.L_x_13:
[----:B------:R-:W-:-:S04]  /*0f70*/  LOP3.LUT R0, R9, 0x80000000, R8, 0x48, !PT ;  /* 0x8000000009007812 */ /* 0x000fc800078e4808 */
[----:B------:R-:W-:Y:S01]  /*0f80*/  LOP3.LUT R0, R0, 0x7f800000, RZ, 0xfc, !PT ;  /* 0x7f80000000007812 */ /* 0x000fe200078efcff */
[----:B------:R-:W-:Y:S06]  /*0f90*/  BRA `(.L_x_16) ;  /* 0x0000000000147947 */ /* 0x000fec0003800000 */
.L_x_12:
[----:B------:R-:W-:Y:S01]  /*0fa0*/  LOP3.LUT R0, R9, 0x80000000, R8, 0x48, !PT ;  /* 0x8000000009007812 */ /* 0x000fe200078e4808 */
[----:B------:R-:W-:Y:S06]  /*0fb0*/  BRA `(.L_x_16) ;  /* 0x00000000000c7947 */ /* 0x000fec0003800000 */
.L_x_11:
[----:B------:R-:W0:Y:S01]  /*0fc0*/  MUFU.RSQ R0, -QNAN ;  /* 0xffc0000000007908 */ /* 0x000e220000001400 */
[----:B------:R-:W-:Y:S05]  /*0fd0*/  BRA `(.L_x_16) ;  /* 0x0000000000047947 */ /* 0x000fea0003800000 */
.L_x_10:
[----:B------:R-:W-:-:S07]  /*0fe0*/  FADD.FTZ R0, R0, R3 ;  /* 0x0000000300007221 */ /* 0x000fce0000010000 */
.L_x_16:
[----:B------:R-:W-:Y:S01]  /*0ff0*/  HFMA2 R7, -RZ, RZ, 0, 0 ;  /* 0x00000000ff077431 */ /* 0x000fe200000001ff */
[----:B------:R-:W-:-:S04]  /*1000*/  MOV R6, R4 ;  /* 0x0000000400067202 */ /* 0x000fc80000000f00 */
[----:B0-----:R-:W-:Y:S05]  /*1010*/  RET.REL.NODEC R6 `(_Z14cg_full_globalPfPiS_S_S_S_S_i) ;  /* 0xffffffec06f87950 */ /* 0x001fea0003c3ffff */
.L_x_17:
[----:B------:R-:W-:-:S00]  /*1020*/  BRA `(.L_x_17) ;  /* 0xfffffffc00fc7947 */ /* 0x000fc0000383ffff */
[----:B------:R-:W-:-:S00]  /*1030*/  NOP ;  /* 0x0000000000007918 */ /* 0x000fc00000000000 */
        /* <DEDUP_REMOVED lines=12> */
.L_x_32:


//--------------------- .text._Z9cg_globalPfPiS_S_i --------------------------
	.section	.text._Z9cg_globalPfPiS_S_i,"ax",@progbits
	.align	128
        .global         _Z9cg_globalPfPiS_S_i
        .type           _Z9cg_globalPfPiS_S_i,@function
        .size           _Z9cg_globalPfPiS_S_i,(.L_x_33 - _Z9cg_globalPfPiS_S_i)
        .other          _Z9cg_globalPfPiS_S_i,@"STO_CUDA_ENTRY STV_DEFAULT"
_Z9cg_globalPfPiS_S_i:
.text._Z9cg_globalPfPiS_S_i:
[----:B------:R-:W-:Y:S01]  /*0000*/  LDC R1, c[0x0][0x37c] ;  /* 0x0000df00ff017b82 */ /* 0x000fe20000000800 */
[----:B------:R-:W0:Y:S01]  /*0010*/  S2R R2, SR_CTAID.X ;  /* 0x0000000000027919 */ /* 0x000e220000002500 */
[----:B------:R-:W0:Y:S01]  /*0020*/  LDCU UR4, c[0x0][0x360] ;  /* 0x00006c00ff0477ac */ /* 0x000e220008000800 */
[----:B------:R-:W0:Y:S01]  /*0030*/  S2R R3, SR_TID.X ;  /* 0x0000000000037919 */ /* 0x000e220000002100 */
[----:B------:R-:W1:Y:S01]  /*0040*/  LDCU UR7, c[0x0][0x3a0] ;  /* 0x00007400ff0777ac */ /* 0x000e620008000800 */
[----:B0-----:R-:W-:-:S05]  /*0050*/  IMAD R2, R2, UR4, R3 ;  /* 0x0000000402027c24 */ /* 0x001fca000f8e0203 */
[----:B-1----:R-:W-:-:S13]  /*0060*/  ISETP.GE.AND P0, PT, R2, UR7, PT ;  /* 0x0000000702007c0c */ /* 0x002fda000bf06270 */
        /* <DEDUP_REMOVED lines=14> */
[----:B0-----:R-:W-:-:S06]  /*0150*/  IMAD.WIDE R8, R2, 0x4, R8 ;  /* 0x0000000402087825 */ /* 0x001fcc00078e0208 */
[----:B------:R-:W3:Y:S01]  /*0160*/  LDG.E R9, desc[UR10][R8.64] ;  /* 0x0000000a08097981 */ /* 0x000ee2000c1e1900 */
[----:B--2---:R-:W-:-:S04]  /*0170*/  IMAD.WIDE R10, R11, 0x4, R14 ;  /* 0x000000040b0a7825 */ /* 0x004fc800078e020e */
[--C-:B----4-:R-:W-:Y:S02]  /*0180*/  IMAD.WIDE R12, R13, 0x4, R14.reuse ;  /* 0x000000040d0c7825 */ /* 0x110fe400078e020e */
[----:B------:R-:W3:Y:S02]  /*0190*/  LDG.E R11, desc[UR10][R10.64] ;  /* 0x0000000a0a0b7981 */ /* 0x000ee4000c1e1900 */
[----:B-----5:R-:W-:Y:S02]  /*01a0*/  IMAD.WIDE R14, R17, 0x4, R14 ;  /* 0x00000004110e7825 */ /* 0x020fe400078e020e */
[----:B------:R-:W2:Y:S04]  /*01b0*/  LDG.E R12, desc[UR10][R12.64] ;  /* 0x0000000a0c0c7981 */ /* 0x000ea8000c1e1900 */
[----:B------:R-:W4:Y:S04]  /*01c0*/  LDG.E R14, desc[UR10][R14.64] ;  /* 0x0000000a0e0e7981 */ /* 0x000f28000c1e1900 */
[----:B------:R-:W4:Y:S01]  /*01d0*/  LDG.E R17, desc[UR10][R6.64+0x8] ;  /* 0x0000080a06117981 */ /* 0x000f22000c1e1900 */
[----:B------:R-:W0:Y:S01]  /*01e0*/  S2UR UR6, SR_CgaCtaId ;  /* 0x00000000000679c3 */ /* 0x000e220000008800 */
[----:B------:R-:W-:-:S02]  /*01f0*/  UMOV UR4, 0x400 ;  /* 0x0000040000047882 */ /* 0x000fc40000000000 */
[----:B------:R-:W-:Y:S02]  /*0200*/  UIADD3 UR5, UPT, UPT, UR4, 0x1f40, URZ ;  /* 0x00001f4004057890 */ /* 0x000fe4000fffe0ff */
[----:B0-----:R-:W-:Y:S02]  /*0210*/  ULEA UR8, UR6, UR4, 0x18 ;  /* 0x0000000406087291 */ /* 0x001fe4000f8ec0ff */
[----:B------:R-:W-:Y:S01]  /*0220*/  ULEA UR5, UR6, UR5, 0x18 ;  /* 0x0000000506057291 */ /* 0x000fe2000f8ec0ff */
[----:B---3--:R-:W-:-:S04]  /*0230*/  FFMA R0, R0, R11, RZ ;  /* 0x0000000b00007223 */ /* 0x008fc800000000ff */
[----:B--2---:R-:W-:Y:S01]  /*0240*/  FFMA R0, R3, R12, R0 ;  /* 0x0000000c03007223 */ /* 0x004fe20000000000 */
[----:B------:R-:W-:-:S03]  /*0250*/  LEA R3, R2, UR5, 0x2 ;  /* 0x0000000502037c11 */ /* 0x000fc6000f8e10ff */
[----:B----4-:R-:W-:Y:S01]  /*0260*/  FFMA R14, R17, R14, R0 ;  /* 0x0000000e110e7223 */ /* 0x010fe20000000000 */
[----:B------:R-:W-:-:S03]  /*0270*/  LEA R0, R2, UR8, 0x2 ;  /* 0x0000000802007c11 */ /* 0x000fc6000f8e10ff */
[----:B------:R-:W-:-:S05]  /*0280*/  FADD R11, -R14, R9 ;  /* 0x000000090e0b7221 */ /* 0x000fca0000000100 */
[----:B------:R-:W-:Y:S04]  /*0290*/  STS [R0], R11 ;  /* 0x0000000b00007388 */ /* 0x000fe80000000800 */
[----:B------:R-:W-:Y:S01]  /*02a0*/  STS [R3], RZ ;  /* 0x000000ff03007388 */ /* 0x000fe20000000800 */
[----:B------:R-:W-:Y:S06]  /*02b0*/  BAR.SYNC.DEFER_BLOCKING 0x0 ;  /* 0x0000000000007b1d */ /* 0x000fec0000010000 */
[----:B------:R-:W2:Y:S04]  /*02c0*/  LDG.E R8, desc[UR10][R4.64] ;  /* 0x0000000a04087981 */ /* 0x000ea8000c1e1900 */
[----:B------:R-:W3:Y:S04]  /*02d0*/  LDG.E R12, desc[UR10][R4.64+0x4] ;  /* 0x0000040a040c7981 */ /* 0x000ee8000c1e1900 */
[----:B------:R0:W4:Y:S04]  /*02e0*/  LDG.E R14, desc[UR10][R4.64+0x8] ;  /* 0x0000080a040e7981 */ /* 0x000128000c1e1900 */
[----:B------:R-:W5:Y:S04]  /*02f0*/  LDG.E R9, desc[UR10][R6.64] ;  /* 0x0000000a06097981 */ /* 0x000f68000c1e1900 */
[----:B------:R-:W5:Y:S04]  /*0300*/  LDG.E R13, desc[UR10][R6.64+0x4] ;  /* 0x0000040a060d7981 */ /* 0x000f68000c1e1900 */
[----:B------:R1:W5:Y:S04]  /*0310*/  LDG.E R15, desc[UR10][R6.64+0x8] ;  /* 0x0000080a060f7981 */ /* 0x000368000c1e1900 */
[----:B0-----:R-:W0:Y:S01]  /*0320*/  LDS R4, [R0] ;  /* 0x0000000000047984 */ /* 0x001e220000000800 */
[----:B------:R-:W-:-:S04]  /*0330*/  UIADD3 UR4, UPT, UPT, UR4, 0xfa0, URZ ;  /* 0x00000fa004047890 */ /* 0x000fc8000fffe0ff */
[----:B------:R-:W-:-:S06]  /*0340*/  ULEA UR4, UR6, UR4, 0x18 ;  /* 0x0000000406047291 */ /* 0x000fcc000f8ec0ff */
[----:B-1----:R-:W-:Y:S01]  /*0350*/  LEA R6, R2, UR4, 0x2 ;  /* 0x0000000402067c11 */ /* 0x002fe2000f8e10ff */
[----:B------:R-:W-:-:S04]  /*0360*/  UIADD3 UR4, UPT, UPT, UR7, 0x1, URZ ;  /* 0x0000000107047890 */ /* 0x000fc8000fffe0ff */
[----:B------:R-:W-:Y:S01]  /*0370*/  UISETP.GE.U32.AND UP0, UPT, UR4, 0x3, UPT ;  /* 0x000000030400788c */ /* 0x000fe2000bf06070 */
[----:B0-----:R-:W-:Y:S01]  /*0380*/  FMUL R5, R4, R4 ;  /* 0x0000000404057220 */ /* 0x001fe20000400000 */
[----:B--2---:R-:W-:Y:S02]  /*0390*/  LEA R10, R8, UR8, 0x2 ;  /* 0x00000008080a7c11 */ /* 0x004fe4000f8e10ff */
[----:B------:R-:W-:Y:S01]  /*03a0*/  LDS R8, [R3] ;  /* 0x0000000003087984 */ /* 0x000fe20000000800 */
[----:B---3--:R-:W-:-:S03]  /*03b0*/  LEA R12, R12, UR8, 0x2 ;  /* 0x000000080c0c7c11 */ /* 0x008fc6000f8e10ff */
[----:B------:R-:W5:Y:S01]  /*03c0*/  LDS R10, [R10] ;  /* 0x000000000a0a7984 */ /* 0x000f620000000800 */
[----:B----4-:R-:W-:-:S03]  /*03d0*/  LEA R14, R14, UR8, 0x2 ;  /* 0x000000080e0e7c11 */ /* 0x010fc6000f8e10ff */
[----:B------:R-:W0:Y:S04]  /*03e0*/  LDS R12, [R12] ;  /* 0x000000000c0c7984 */ /* 0x000e280000000800 */
[----:B------:R-:W1:Y:S04]  /*03f0*/  LDS R14, [R14] ;  /* 0x000000000e0e7984 */ /* 0x000e680000000800 */
[----:B------:R2:W-:Y:S01]  /*0400*/  STS [R6], R5 ;  /* 0x0000000506007388 */ /* 0x0005e20000000800 */
[----:B-----5:R-:W-:-:S04]  /*0410*/  FFMA R8, R9, R10, R8 ;  /* 0x0000000a09087223 */ /* 0x020fc80000000008 */
[----:B0-----:R-:W-:-:S04]  /*0420*/  FFMA R8, R13, R12, R8 ;  /* 0x0000000c0d087223 */ /* 0x001fc80000000008 */
[----:B-1----:R-:W-:-:S04]  /*0430*/  FFMA R15, R15, R14, R8 ;  /* 0x0000000e0f0f7223 */ /* 0x002fc80000000008 */
[----:B------:R-:W-:-:S05]  /*0440*/  FMUL R8, R15, R4 ;  /* 0x000000040f087220 */ /* 0x000fca0000400000 */
[----:B------:R2:W-:Y:S01]  /*0450*/  STS [R3], R8 ;  /* 0x0000000803007388 */ /* 0x0005e20000000800 */
[----:B------:R-:W-:Y:S05]  /*0460*/  BRA.U !UP0, `(.L_x_18) ;  /* 0x0000000108587547 */ /* 0x000fea000b800000 */
[----:B------:R-:W-:-:S04]  /*0470*/  ULEA.HI UR4, UR7, UR7, URZ, 0x1 ;  /* 0x0000000707047291 */ /* 0x000fc8000f8f08ff */
[----:B------:R-:W-:-:S06]  /*0480*/  USHF.R.S32.HI UR4, URZ, 0x1, UR4 ;  /* 0x00000001ff047899 */ /* 0x000fcc0008011404 */
[----:B------:R-:W-:Y:S01]  /*0490*/  ISETP.GE.AND P0, PT, R2, UR4, PT ;  /* 0x0000000402007c0c */ /* 0x000fe2000bf06270 */
[----:B------:R-:W-:-:S12]  /*04a0*/  IMAD.U32 R4, RZ, RZ, UR4 ;  /* 0x00000004ff047e24 */ /* 0x000fd8000f8e00ff */
.L_x_21:
[----:B------:R-:W-:Y:S04]  /*04b0*/  BSSY.RECONVERGENT B0, `(.L_x_19) ;  /* 0x000000c000007945 */ /* 0x000fe80003800200 */
[----:B0-----:R-:W-:Y:S05]  /*04c0*/  @P0 BRA `(.L_x_20) ;  /* 0x0000000000280947 */ /* 0x001fea0003800000 */
[C---:B------:R-:W-:Y:S01]  /*04d0*/  IMAD R7, R4.reuse, 0x4, R6 ;  /* 0x0000000404077824 */ /* 0x040fe200078e0206 */
[----:B--2---:R-:W-:Y:S01]  /*04e0*/  LDS R5, [R6] ;  /* 0x0000000006057984 */ /* 0x004fe20000000800 */
[----:B------:R-:W-:-:S03]  /*04f0*/  IMAD R9, R4, 0x4, R3 ;  /* 0x0000000404097824 */ /* 0x000fc600078e0203 */
[----:B------:R-:W0:Y:S02]  /*0500*/  LDS R8, [R7] ;  /* 0x0000000007087984 */ /* 0x000e240000000800 */
[----:B0-----:R-:W-:-:S05]  /*0510*/  FADD R5, R5, R8 ;  /* 0x0000000805057221 */ /* 0x001fca0000000000 */
[----:B------:R-:W-:Y:S04]  /*0520*/  STS [R6], R5 ;  /* 0x0000000506007388 */ /* 0x000fe80000000800 */
[----:B------:R-:W-:Y:S04]  /*0530*/  LDS R9, [R9] ;  /* 0x0000000009097984 */ /* 0x000fe80000000800 */
[----:B------:R-:W0:Y:S02]  /*0540*/  LDS R8, [R3] ;  /* 0x0000000003087984 */ /* 0x000e240000000800 */
[----:B0-----:R-:W-:-:S05]  /*0550*/  FADD R8, R8, R9 ;  /* 0x0000000908087221 */ /* 0x001fca0000000000 */
[----:B------:R0:W-:Y:S02]  /*0560*/  STS [R3], R8 ;  /* 0x0000000803007388 */ /* 0x0001e40000000800 */
.L_x_20:
[----:B------:R-:W-:Y:S05]  /*0570*/  BSYNC.RECONVERGENT B0 ;  /* 0x0000000000007941 */ /* 0x000fea0003800200 */
.L_x_19:
[----:B------:R-:W-:Y:S01]  /*0580*/  BAR.SYNC.DEFER_BLOCKING 0x0 ;  /* 0x0000000000007b1d */ /* 0x000fe20000010000 */
[----:B------:R-:W-:Y:S02]  /*0590*/  ISETP.GT.U32.AND P1, PT, R4, 0x1, PT ;  /* 0x000000010400780c */ /* 0x000fe40003f24070 */
[----:B------:R-:W-:-:S11]  /*05a0*/  SHF.R.U32.HI R4, RZ, 0x1, R4 ;  /* 0x00000001ff047819 */ /* 0x000fd60000011604 */
[----:B------:R-:W-:Y:S05]  /*05b0*/  @P1 BRA `(.L_x_21) ;  /* 0xfffffffc00bc1947 */ /* 0x000fea000383ffff */
[----:B------:R1:W3:Y:S02]  /*05c0*/  LDS R4, [R0] ;  /* 0x0000000000047984 */ /* 0x0002e40000000800 */
.L_x_18:
[----:B------:R-:W4:Y:S01]  /*05d0*/  S2UR UR5, SR_CgaCtaId ;  /* 0x00000000000579c3 */ /* 0x000f220000008800 */
[----:B------:R-:W-:Y:S02]  /*05e0*/  UMOV UR4, 0x400 ;  /* 0x0000040000047882 */ /* 0x000fe40000000000 */
[----:B----4-:R-:W-:-:S09]  /*05f0*/  ULEA UR4, UR5, UR4, 0x18 ;  /* 0x0000000405047291 */ /* 0x010fd2000f8ec0ff */
[----:B0-2---:R-:W0:Y:S04]  /*0600*/  LDS R3, [UR4+0x1f40] ;  /* 0x001f4004ff037984 */ /* 0x005e280008000800 */
[----:B-1----:R-:W1:Y:S01]  /*0610*/  LDS R0, [UR4+0xfa0] ;  /* 0x000fa004ff007984 */ /* 0x002e620008000800 */
[----:B0-----:R-:W0:Y:S08]  /*0620*/  MUFU.RCP R6, R3 ;  /* 0x0000000300067308 */ /* 0x001e300000001000 */
[----:B-1----:R-:W1:Y:S01]  /*0630*/  FCHK P0, R0, R3 ;  /* 0x0000000300007302 */ /* 0x002e620000000000 */
[----:B0-----:R-:W-:-:S04]  /*0640*/  FFMA R5, -R3, R6, 1 ;  /* 0x3f80000003057423 */ /* 0x001fc80000000106 */
[----:B------:R-:W-:-:S04]  /*0650*/  FFMA R5, R6, R5, R6 ;  /* 0x0000000506057223 */ /* 0x000fc80000000006 */
[----:B------:R-:W-:-:S04]  /*0660*/  FFMA R6, R0, R5, RZ ;  /* 0x0000000500067223 */ /* 0x000fc800000000ff */
[----:B------:R-:W-:-:S04]  /*0670*/  FFMA R7, -R3, R6, R0 ;  /* 0x0000000603077223 */ /* 0x000fc80000000100 */
[----:B------:R-:W-:Y:S01]  /*0680*/  FFMA R5, R5, R7, R6 ;  /* 0x0000000705057223 */ /* 0x000fe20000000006 */
[----:B-1----:R-:W-:Y:S06]  /*0690*/  @!P0 BRA `(.L_x_22) ;  /* 0x00000000000c8947 */ /* 0x002fec0003800000 */
[----:B------:R-:W-:-:S07]  /*06a0*/  MOV R6, 0x6c0 ;  /* 0x000006c000067802 */ /* 0x000fce0000000f00 */
[----:B---3--:R-:W-:Y:S05]  /*06b0*/  CALL.REL.NOINC `($__internal_1_$__cuda_sm3x_div_rn_noftz_f32_slowpath) ;  /* 0x00000000001c7944 */ /* 0x008fea0003c00000 */
[----:B------:R-:W-:-:S07]  /*06c0*/  IMAD.MOV.U32 R5, RZ, RZ, R0 ;  /* 0x000000ffff057224 */ /* 0x000fce00078e0000 */
.L_x_22:
[----:B------:R-:W0:Y:S02]  /*06d0*/  LDC.64 R6, c[0x0][0x398] ;  /* 0x0000e600ff067b82 */ /* 0x000e240000000a00 */
[----:B0-----:R-:W-:-:S05]  /*06e0*/  IMAD.WIDE R2, R2, 0x4, R6 ;  /* 0x0000000402027825 */ /* 0x001fca00078e0206 */
[----:B------:R-:W3:Y:S02]  /*06f0*/  LDG.E R0, desc[UR10][R2.64] ;  /* 0x0000000a02007981 */ /* 0x000ee4000c1e1900 */
[----:B---3--:R-:W-:-:S05]  /*0700*/  FFMA R5, R5, R4, R0 ;  /* 0x0000000405057223 */ /* 0x008fca0000000000 */
[----:B------:R-:W-:Y:S01]  /*0710*/  STG.E desc[UR10][R2.64], R5 ;  /* 0x0000000502007986 */ /* 0x000fe2000c10190a */
[----:B------:R-:W-:Y:S05]  /*0720*/  EXIT ;  /* 0x000000000000794d */ /* 0x000fea0003800000 */
        .weak           $__internal_1_$__cuda_sm3x_div_rn_noftz_f32_slowpath
        .type           $__internal_1_$__cuda_sm3x_div_rn_noftz_f32_slowpath,@function
        .size           $__internal_1_$__cuda_sm3x_div_rn_noftz_f32_slowpath,(.L_x_33 - $__internal_1_$__cuda_sm3x_div_rn_noftz_f32_slowpath)
$__internal_1_$__cuda_sm3x_div_rn_noftz_f32_slowpath:
[----:B------:R-:W-:Y:S01]  /*0730*/  SHF.R.U32.HI R7, RZ, 0x17, R3 ;  /* 0x00000017ff077819 */ /* 0x000fe20000011603 */
[--C-:B------:R-:W-:Y:S01]  /*0740*/  IMAD.MOV.U32 R8, RZ, RZ, R0.reuse ;  /* 0x000000ffff087224 */ /* 0x100fe200078e0000 */
[----:B------:R-:W-:Y:S02]  /*0750*/  SHF.R.U32.HI R5, RZ, 0x17, R0 ;  /* 0x00000017ff057819 */ /* 0x000fe40000011600 */
[----:B------:R-:W-:Y:S02]  /*0760*/  LOP3.LUT R7, R7, 0xff, RZ, 0xc0, !PT ;  /* 0x000000ff07077812 */ /* 0x000fe400078ec0ff */
[----:B------:R-:W-:Y:S02]  /*0770*/  LOP3.LUT R5, R5, 0xff, RZ, 0xc0, !PT ;  /* 0x000000ff05057812 */ /* 0x000fe400078ec0ff */
[----:B------:R-:W-:Y:S01]  /*0780*/  MOV R9, R3 ;  /* 0x0000000300097202 */ /* 0x000fe20000000f00 */
[----:B------:R-:W-:Y:S02]  /*0790*/  VIADD R12, R7, 0xffffffff ;  /* 0xffffffff070c7836 */ /* 0x000fe40000000000 */
[----:B------:R-:W-:-:S03]  /*07a0*/  VIADD R11, R5, 0xffffffff ;  /* 0xffffffff050b7836 */ /* 0x000fc60000000000 */
[----:B------:R-:W-:-:S04]  /*07b0*/  ISETP.GT.U32.AND P0, PT, R12, 0xfd, PT ;  /* 0x000000fd0c00780c */ /* 0x000fc80003f04070 */
[----:B------:R-:W-:-:S13]  /*07c0*/  ISETP.GT.U32.OR P0, PT, R11, 0xfd, P0 ;  /* 0x000000fd0b00780c */ /* 0x000fda0000704470 */
[----:B------:R-:W-:Y:S01]  /*07d0*/  @!P0 IMAD.MOV.U32 R10, RZ, RZ, RZ ;  /* 0x000000ffff0a8224 */ /* 0x000fe200078e00ff */
        /* <DEDUP_REMOVED lines=19> */
[----:B------:R-:W-:Y:S02]  /*0910*/  @P0 IMAD.MOV.U32 R10, RZ, RZ, RZ ;  /* 0x000000ffff0a0224 */ /* 0x000fe400078e00ff */
[----:B------:R-:W-:Y:S01]  /*0920*/  @!P0 FFMA R8, R0, 1.84467440737095516160e+19, RZ ;  /* 0x5f80000000088823 */ /* 0x000fe200000000ff */
[----:B------:R-:W-:Y:S02]  /*0930*/  @!P0 IMAD.MOV.U32 R10, RZ, RZ, -0x40 ;  /* 0xffffffc0ff0a8424 */ /* 0x000fe400078e00ff */
[----:B------:R-:W-:Y:S02]  /*0940*/  @!P1 FFMA R9, R3, 1.84467440737095516160e+19, RZ ;  /* 0x5f80000003099823 */ /* 0x000fe400000000ff */
[----:B------:R-:W-:-:S07]  /*0950*/  @!P1 VIADD R10, R10, 0x40 ;  /* 0x000000400a0a9836 */ /* 0x000fce0000000000 */
.L_x_23:
[----:B------:R-:W-:Y:S02]  /*0960*/  LEA R0, R7, 0xc0800000, 0x17 ;  /* 0xc080000007007811 */ /* 0x000fe400078eb8ff */
[----:B------:R-:W-:-:S03]  /*0970*/  IADD3 R5, PT, PT, R5, -0x7f, RZ ;  /* 0xffffff8105057810 */ /* 0x000fc60007ffe0ff */
[----:B------:R-:W-:Y:S02]  /*0980*/  IMAD.IADD R9, R9, 0x1, -R0 ;  /* 0x0000000109097824 */ /* 0x000fe400078e0a00 */
[C---:B------:R-:W-:Y:S01]  /*0990*/  IMAD R0, R5.reuse, -0x800000, R8 ;  /* 0xff80000005007824 */ /* 0x040fe200078e0208 */
[----:B------:R-:W-:Y:S01]  /*09a0*/  IADD3 R5, PT, PT, R5, 0x7f, -R7 ;  /* 0x0000007f05057810 */ /* 0x000fe20007ffe807 */
[----:B------:R-:W0:Y:S01]  /*09b0*/  MUFU.RCP R3, R9 ;  /* 0x0000000900037308 */ /* 0x000e220000001000 */
[----:B------:R-:W-:-:S03]  /*09c0*/  FADD.FTZ R11, -R9, -RZ ;  /* 0x800000ff090b7221 */ /* 0x000fc60000010100 */
[----:B------:R-:W-:Y:S02]  /*09d0*/  IMAD.IADD R5, R5, 0x1, R10 ;  /* 0x0000000105057824 */ /* 0x000fe400078e020a */
        /* <DEDUP_REMOVED lines=9> */
[----:B------:R-:W-:-:S04]  /*0a70*/  IMAD.IADD R7, R3, 0x1, R5 ;  /* 0x0000000103077824 */ /* 0x000fc800078e0205 */
[----:B------:R-:W-:-:S05]  /*0a80*/  VIADD R3, R7, 0xffffffff ;  /* 0xffffffff07037836 */ /* 0x000fca0000000000 */
        /* <DEDUP_REMOVED lines=10> */
[C---:B------:R-:W-:Y:S01]  /*0b30*/  VIADD R10, R7.reuse, 0x20 ;  /* 0x00000020070a7836 */ /* 0x040fe20000000000 */
[C---:B------:R-:W-:Y:S02]  /*0b40*/  ISETP.NE.AND P2, PT, R7.reuse, RZ, PT ;  /* 0x000000ff0700720c */ /* 0x040fe40003f45270 */
[----:B------:R-:W-:Y:S02]  /*0b50*/  ISETP.NE.AND P1, PT, R7, RZ, PT ;  /* 0x000000ff0700720c */ /* 0x000fe40003f25270 */
[----:B------:R-:W-:Y:S01]  /*0b60*/  LOP3.LUT R5, R3, 0x7fffff, RZ, 0xc0, !PT ;  /* 0x007fffff03057812 */ /* 0x000fe200078ec0ff */
[CCC-:B------:R-:W-:Y:S01]  /*0b70*/  FFMA.RP R3, R12.reuse, R8.reuse, R13.reuse ;  /* 0x000000080c037223 */ /* 0x1c0fe2000000800d */
[----:B------:R-:W-:Y:S01]  /*0b80*/  FFMA.RM R8, R12, R8, R13 ;  /* 0x000000080c087223 */ /* 0x000fe2000000400d */
        /* <DEDUP_REMOVED lines=11> */
[----:B------:R-:W-:-:S05]  /*0c40*/  LOP3.LUT R3, R3, R8, RZ, 0xc0, !PT ;  /* 0x0000000803037212 */ /* 0x000fca00078ec0ff */
[----:B------:R-:W-:-:S05]  /*0c50*/  IMAD.IADD R3, R10, 0x1, R3 ;  /* 0x000000010a037824 */ /* 0x000fca00078e0203 */
[----:B------:R-:W-:Y:S01]  /*0c60*/  LOP3.LUT R0, R3, R0, RZ, 0xfc, !PT ;  /* 0x0000000003007212 */ /* 0x000fe200078efcff */
[----:B------:R-:W-:Y:S06]  /*0c70*/  BRA `(.L_x_30) ;  /* 0x0000000000347947 */ /* 0x000fec0003800000 */
.L_x_29:
[----:B------:R-:W-:-:S04]  /*0c80*/  LOP3.LUT R0, R0, 0x80000000, RZ, 0xc0, !PT ;  /* 0x8000000000007812 */ /* 0x000fc800078ec0ff */
[----:B------:R-:W-:Y:S01]  /*0c90*/  LOP3.LUT R0, R0, 0x7f800000, RZ, 0xfc, !PT ;  /* 0x7f80000000007812 */ /* 0x000fe200078efcff */
[----:B------:R-:W-:Y:S06]  /*0ca0*/  BRA `(.L_x_30) ;  /* 0x0000000000287947 */ /* 0x000fec0003800000 */
.L_x_28:
[----:B------:R-:W-:Y:S01]  /*0cb0*/  IMAD R0, R5, 0x800000, R0 ;  /* 0x0080000005007824 */ /* 0x000fe200078e0200 */
[----:B------:R-:W-:Y:S06]  /*0cc0*/  BRA `(.L_x_30) ;  /* 0x0000000000207947 */ /* 0x000fec0003800000 */
.L_x_27:
[----:B------:R-:W-:-:S04]  /*0cd0*/  LOP3.LUT R0, R9, 0x80000000, R8, 0x48, !PT ;  /* 0x8000000009007812 */ /* 0x000fc800078e4808 */
[----:B------:R-:W-:Y:S01]  /*0ce0*/  LOP3.LUT R0, R0, 0x7f800000, RZ, 0xfc, !PT ;  /* 0x7f80000000007812 */ /* 0x000fe200078efcff */
[----:B------:R-:W-:Y:S06]  /*0cf0*/  BRA `(.L_x_30) ;  /* 0x0000000000147947 */ /* 0x000fec0003800000 */
.L_x_26:
[----:B------:R-:W-:Y:S01]  /*0d00*/  LOP3.LUT R0, R9, 0x80000000, R8, 0x48, !PT ;  /* 0x8000000009007812 */ /* 0x000fe200078e4808 */
[----:B------:R-:W-:Y:S06]  /*0d10*/  BRA `(.L_x_30) ;  /* 0x00000000000c7947 */ /* 0x000fec0003800000 */
.L_x_25:
[----:B------:R-:W0:Y:S01]  /*0d20*/  MUFU.RSQ R0, -QNAN ;  /* 0xffc0000000007908 */ /* 0x000e220000001400 */
[----:B------:R-:W-:Y:S05]  /*0d30*/  BRA `(.L_x_30) ;  /* 0x0000000000047947 */ /* 0x000fea0003800000 */
.L_x_24:
[----:B------:R-:W-:-:S07]  /*0d40*/  FADD.FTZ R0, R0, R3 ;  /* 0x0000000300007221 */ /* 0x000fce0000010000 */
.L_x_30:
[----:B------:R-:W-:-:S04]  /*0d50*/  IMAD.MOV.U32 R7, RZ, RZ, 0x0 ;  /* 0x00000000ff077424 */ /* 0x000fc800078e00ff */
[----:B0-----:R-:W-:Y:S05]  /*0d60*/  RET.REL.NODEC R6 `(_Z9cg_globalPfPiS_S_i) ;  /* 0xfffffff006a47950 */ /* 0x001fea0003c3ffff */
.L_x_31:
        /* <DEDUP_REMOVED lines=9> */
.L_x_33:


//--------------------- .nv.shared.reserved.0     --------------------------
	.section	.nv.shared.reserved.0,"aw",@nobits
	.weak		__nv_reservedSMEM_offset_0_alias
	.size		__nv_reservedSMEM_offset_0_alias, 0, 64
	.other		__nv_reservedSMEM_offset_0_alias,@"STO_CUDA_RESERVED_SHARED STV_DEFAULT"
__nv_reservedSMEM_offset_0_alias:
	.zero		0
	.zero		64


//--------------------- .nv.shared._Z9cg_globalPfPiS_S_i --------------------------
	.section	.nv.shared._Z9cg_globalPfPiS_S_i,"aw",@nobits
	.sectionflags	@""
	.align	4
.nv.shared._Z9cg_globalPfPiS_S_i:
	.zero		13024


//--------------------- .nv.constant0._Z14cg_full_globalPfPiS_S_S_S_S_i --------------------------
	.section	.nv.constant0._Z14cg_full_globalPfPiS_S_S_S_S_i,"a",@progbits
	.sectionflags	@""
	.align	4
.nv.constant0._Z14cg_full_globalPfPiS_S_S_S_S_i:
	.zero		956


//--------------------- .nv.constant0._Z9cg_globalPfPiS_S_i --------------------------
	.section	.nv.constant0._Z9cg_globalPfPiS_S_i,"a",@progbits
	.sectionflags	@""
	.align	4
.nv.constant0._Z9cg_globalPfPiS_S_i:
	.zero		932


//--------------------- SYMBOLS --------------------------

	.type		.nv.reservedSmem.offset0,@object
	.size		.nv.reservedSmem.offset0,0x4
	.type		.nv.reservedSmem.cap,@object
	.size		.nv.reservedSmem.cap,0x4
